//
// Generated by NVIDIA NVVM Compiler
//
// Compiler Build ID: CL-36424714
// Cuda compilation tools, release 13.0, V13.0.88
// Based on NVVM 20.0.0
//

.version 9.0
.target sm_100
.address_size 64

	// .globl	_Z6phase1iiPi
// _ZZ6phase1iiPiE18shared_device_dist has been demoted
// _ZZ6phase2iiPiE19shared_device_pivot has been demoted
// _ZZ6phase2iiPiE18shared_device_dist has been demoted
// _ZZ6phase3iiPiE17shared_device_row has been demoted
// _ZZ6phase3iiPiE20shared_device_column has been demoted

.visible .entry _Z6phase1iiPi(
	.param .u32 _Z6phase1iiPi_param_0,
	.param .u32 _Z6phase1iiPi_param_1,
	.param .u64 .ptr .align 1 _Z6phase1iiPi_param_2
)
{
	.reg .pred 	%p<4>;
	.reg .b32 	%r<183>;
	.reg .b64 	%rd<5>;
	// demoted variable
	.shared .align 4 .b8 _ZZ6phase1iiPiE18shared_device_dist[4096];
	ld.param.u32 	%r4, [_Z6phase1iiPi_param_0];
	ld.param.u32 	%r5, [_Z6phase1iiPi_param_1];
	ld.param.u64 	%rd2, [_Z6phase1iiPi_param_2];
	cvta.to.global.u64 	%rd3, %rd2;
	mov.u32 	%r7, %tid.x;
	mov.u32 	%r1, %tid.y;
	shl.b32 	%r8, %r4, 5;
	add.s32 	%r9, %r8, %r7;
	add.s32 	%r11, %r8, %r1;
	max.s32 	%r12, %r11, %r9;
	setp.lt.s32 	%p1, %r12, %r5;
	setp.ge.s32 	%p2, %r12, %r5;
	mad.lo.s32 	%r13, %r11, %r5, %r9;
	mul.wide.s32 	%rd4, %r13, 4;
	add.s64 	%rd1, %rd3, %rd4;
	shl.b32 	%r14, %r7, 7;
	mov.u32 	%r15, _ZZ6phase1iiPiE18shared_device_dist;
	add.s32 	%r2, %r15, %r14;
	shl.b32 	%r16, %r1, 2;
	add.s32 	%r3, %r2, %r16;
	@%p2 bra 	$L__BB0_2;
	ld.global.u32 	%r18, [%rd1];
	st.shared.u32 	[%r3], %r18;
	bra.uni 	$L__BB0_3;
$L__BB0_2:
	mov.b32 	%r17, 1073741823;
	st.shared.u32 	[%r3], %r17;
$L__BB0_3:
	bar.sync 	0;
	add.s32 	%r21, %r15, %r16;
	ld.shared.u32 	%r22, [%r3];
	ld.shared.u32 	%r23, [%r2];
	ld.shared.u32 	%r24, [%r21];
	add.s32 	%r25, %r24, %r23;
	min.s32 	%r26, %r22, %r25;
	st.shared.u32 	[%r3], %r26;
	bar.sync 	0;
	ld.shared.u32 	%r27, [%r3];
	ld.shared.u32 	%r28, [%r2+4];
	ld.shared.u32 	%r29, [%r21+128];
	add.s32 	%r30, %r29, %r28;
	min.s32 	%r31, %r27, %r30;
	st.shared.u32 	[%r3], %r31;
	bar.sync 	0;
	ld.shared.u32 	%r32, [%r3];
	ld.shared.u32 	%r33, [%r2+8];
	ld.shared.u32 	%r34, [%r21+256];
	add.s32 	%r35, %r34, %r33;
	min.s32 	%r36, %r32, %r35;
	st.shared.u32 	[%r3], %r36;
	bar.sync 	0;
	ld.shared.u32 	%r37, [%r3];
	ld.shared.u32 	%r38, [%r2+12];
	ld.shared.u32 	%r39, [%r21+384];
	add.s32 	%r40, %r39, %r38;
	min.s32 	%r41, %r37, %r40;
	st.shared.u32 	[%r3], %r41;
	bar.sync 	0;
	ld.shared.u32 	%r42, [%r3];
	ld.shared.u32 	%r43, [%r2+16];
	ld.shared.u32 	%r44, [%r21+512];
	add.s32 	%r45, %r44, %r43;
	min.s32 	%r46, %r42, %r45;
	st.shared.u32 	[%r3], %r46;
	bar.sync 	0;
	ld.shared.u32 	%r47, [%r3];
	ld.shared.u32 	%r48, [%r2+20];
	ld.shared.u32 	%r49, [%r21+640];
	add.s32 	%r50, %r49, %r48;
	min.s32 	%r51, %r47, %r50;
	st.shared.u32 	[%r3], %r51;
	bar.sync 	0;
	ld.shared.u32 	%r52, [%r3];
	ld.shared.u32 	%r53, [%r2+24];
	ld.shared.u32 	%r54, [%r21+768];
	add.s32 	%r55, %r54, %r53;
	min.s32 	%r56, %r52, %r55;
	st.shared.u32 	[%r3], %r56;
	bar.sync 	0;
	ld.shared.u32 	%r57, [%r3];
	ld.shared.u32 	%r58, [%r2+28];
	ld.shared.u32 	%r59, [%r21+896];
	add.s32 	%r60, %r59, %r58;
	min.s32 	%r61, %r57, %r60;
	st.shared.u32 	[%r3], %r61;
	bar.sync 	0;
	ld.shared.u32 	%r62, [%r3];
	ld.shared.u32 	%r63, [%r2+32];
	ld.shared.u32 	%r64, [%r21+1024];
	add.s32 	%r65, %r64, %r63;
	min.s32 	%r66, %r62, %r65;
	st.shared.u32 	[%r3], %r66;
	bar.sync 	0;
	ld.shared.u32 	%r67, [%r3];
	ld.shared.u32 	%r68, [%r2+36];
	ld.shared.u32 	%r69, [%r21+1152];
	add.s32 	%r70, %r69, %r68;
	min.s32 	%r71, %r67, %r70;
	st.shared.u32 	[%r3], %r71;
	bar.sync 	0;
	ld.shared.u32 	%r72, [%r3];
	ld.shared.u32 	%r73, [%r2+40];
	ld.shared.u32 	%r74, [%r21+1280];
	add.s32 	%r75, %r74, %r73;
	min.s32 	%r76, %r72, %r75;
	st.shared.u32 	[%r3], %r76;
	bar.sync 	0;
	ld.shared.u32 	%r77, [%r3];
	ld.shared.u32 	%r78, [%r2+44];
	ld.shared.u32 	%r79, [%r21+1408];
	add.s32 	%r80, %r79, %r78;
	min.s32 	%r81, %r77, %r80;
	st.shared.u32 	[%r3], %r81;
	bar.sync 	0;
	ld.shared.u32 	%r82, [%r3];
	ld.shared.u32 	%r83, [%r2+48];
	ld.shared.u32 	%r84, [%r21+1536];
	add.s32 	%r85, %r84, %r83;
	min.s32 	%r86, %r82, %r85;
	st.shared.u32 	[%r3], %r86;
	bar.sync 	0;
	ld.shared.u32 	%r87, [%r3];
	ld.shared.u32 	%r88, [%r2+52];
	ld.shared.u32 	%r89, [%r21+1664];
	add.s32 	%r90, %r89, %r88;
	min.s32 	%r91, %r87, %r90;
	st.shared.u32 	[%r3], %r91;
	bar.sync 	0;
	ld.shared.u32 	%r92, [%r3];
	ld.shared.u32 	%r93, [%r2+56];
	ld.shared.u32 	%r94, [%r21+1792];
	add.s32 	%r95, %r94, %r93;
	min.s32 	%r96, %r92, %r95;
	st.shared.u32 	[%r3], %r96;
	bar.sync 	0;
	ld.shared.u32 	%r97, [%r3];
	ld.shared.u32 	%r98, [%r2+60];
	ld.shared.u32 	%r99, [%r21+1920];
	add.s32 	%r100, %r99, %r98;
	min.s32 	%r101, %r97, %r100;
	st.shared.u32 	[%r3], %r101;
	bar.sync 	0;
	ld.shared.u32 	%r102, [%r3];
	ld.shared.u32 	%r103, [%r2+64];
	ld.shared.u32 	%r104, [%r21+2048];
	add.s32 	%r105, %r104, %r103;
	min.s32 	%r106, %r102, %r105;
	st.shared.u32 	[%r3], %r106;
	bar.sync 	0;
	ld.shared.u32 	%r107, [%r3];
	ld.shared.u32 	%r108, [%r2+68];
	ld.shared.u32 	%r109, [%r21+2176];
	add.s32 	%r110, %r109, %r108;
	min.s32 	%r111, %r107, %r110;
	st.shared.u32 	[%r3], %r111;
	bar.sync 	0;
	ld.shared.u32 	%r112, [%r3];
	ld.shared.u32 	%r113, [%r2+72];
	ld.shared.u32 	%r114, [%r21+2304];
	add.s32 	%r115, %r114, %r113;
	min.s32 	%r116, %r112, %r115;
	st.shared.u32 	[%r3], %r116;
	bar.sync 	0;
	ld.shared.u32 	%r117, [%r3];
	ld.shared.u32 	%r118, [%r2+76];
	ld.shared.u32 	%r119, [%r21+2432];
	add.s32 	%r120, %r119, %r118;
	min.s32 	%r121, %r117, %r120;
	st.shared.u32 	[%r3], %r121;
	bar.sync 	0;
	ld.shared.u32 	%r122, [%r3];
	ld.shared.u32 	%r123, [%r2+80];
	ld.shared.u32 	%r124, [%r21+2560];
	add.s32 	%r125, %r124, %r123;
	min.s32 	%r126, %r122, %r125;
	st.shared.u32 	[%r3], %r126;
	bar.sync 	0;
	ld.shared.u32 	%r127, [%r3];
	ld.shared.u32 	%r128, [%r2+84];
	ld.shared.u32 	%r129, [%r21+2688];
	add.s32 	%r130, %r129, %r128;
	min.s32 	%r131, %r127, %r130;
	st.shared.u32 	[%r3], %r131;
	bar.sync 	0;
	ld.shared.u32 	%r132, [%r3];
	ld.shared.u32 	%r133, [%r2+88];
	ld.shared.u32 	%r134, [%r21+2816];
	add.s32 	%r135, %r134, %r133;
	min.s32 	%r136, %r132, %r135;
	st.shared.u32 	[%r3], %r136;
	bar.sync 	0;
	ld.shared.u32 	%r137, [%r3];
	ld.shared.u32 	%r138, [%r2+92];
	ld.shared.u32 	%r139, [%r21+2944];
	add.s32 	%r140, %r139, %r138;
	min.s32 	%r141, %r137, %r140;
	st.shared.u32 	[%r3], %r141;
	bar.sync 	0;
	ld.shared.u32 	%r142, [%r3];
	ld.shared.u32 	%r143, [%r2+96];
	ld.shared.u32 	%r144, [%r21+3072];
	add.s32 	%r145, %r144, %r143;
	min.s32 	%r146, %r142, %r145;
	st.shared.u32 	[%r3], %r146;
	bar.sync 	0;
	ld.shared.u32 	%r147, [%r3];
	ld.shared.u32 	%r148, [%r2+100];
	ld.shared.u32 	%r149, [%r21+3200];
	add.s32 	%r150, %r149, %r148;
	min.s32 	%r151, %r147, %r150;
	st.shared.u32 	[%r3], %r151;
	bar.sync 	0;
	ld.shared.u32 	%r152, [%r3];
	ld.shared.u32 	%r153, [%r2+104];
	ld.shared.u32 	%r154, [%r21+3328];
	add.s32 	%r155, %r154, %r153;
	min.s32 	%r156, %r152, %r155;
	st.shared.u32 	[%r3], %r156;
	bar.sync 	0;
	ld.shared.u32 	%r157, [%r3];
	ld.shared.u32 	%r158, [%r2+108];
	ld.shared.u32 	%r159, [%r21+3456];
	add.s32 	%r160, %r159, %r158;
	min.s32 	%r161, %r157, %r160;
	st.shared.u32 	[%r3], %r161;
	bar.sync 	0;
	ld.shared.u32 	%r162, [%r3];
	ld.shared.u32 	%r163, [%r2+112];
	ld.shared.u32 	%r164, [%r21+3584];
	add.s32 	%r165, %r164, %r163;
	min.s32 	%r166, %r162, %r165;
	st.shared.u32 	[%r3], %r166;
	bar.sync 	0;
	ld.shared.u32 	%r167, [%r3];
	ld.shared.u32 	%r168, [%r2+116];
	ld.shared.u32 	%r169, [%r21+3712];
	add.s32 	%r170, %r169, %r168;
	min.s32 	%r171, %r167, %r170;
	st.shared.u32 	[%r3], %r171;
	bar.sync 	0;
	ld.shared.u32 	%r172, [%r3];
	ld.shared.u32 	%r173, [%r2+120];
	ld.shared.u32 	%r174, [%r21+3840];
	add.s32 	%r175, %r174, %r173;
	min.s32 	%r176, %r172, %r175;
	st.shared.u32 	[%r3], %r176;
	bar.sync 	0;
	ld.shared.u32 	%r177, [%r3];
	ld.shared.u32 	%r178, [%r2+124];
	ld.shared.u32 	%r179, [%r21+3968];
	add.s32 	%r180, %r179, %r178;
	min.s32 	%r181, %r177, %r180;
	st.shared.u32 	[%r3], %r181;
	bar.sync 	0;
	not.pred 	%p3, %p1;
	@%p3 bra 	$L__BB0_5;
	ld.shared.u32 	%r182, [%r3];
	st.global.u32 	[%rd1], %r182;
$L__BB0_5:
	ret;

}
	// .globl	_Z6phase2iiPi
.visible .entry _Z6phase2iiPi(
	.param .u32 _Z6phase2iiPi_param_0,
	.param .u32 _Z6phase2iiPi_param_1,
	.param .u64 .ptr .align 1 _Z6phase2iiPi_param_2
)
{
	.reg .pred 	%p<5>;
	.reg .b32 	%r<369>;
	.reg .b64 	%rd<11>;
	// demoted variable
	.shared .align 4 .b8 _ZZ6phase2iiPiE19shared_device_pivot[4096];
	// demoted variable
	.shared .align 4 .b8 _ZZ6phase2iiPiE18shared_device_dist[4096];
	ld.param.u32 	%r13, [_Z6phase2iiPi_param_0];
	ld.param.u32 	%r14, [_Z6phase2iiPi_param_1];
	ld.param.u64 	%rd2, [_Z6phase2iiPi_param_2];
	cvta.to.global.u64 	%rd1, %rd2;
	mov.u32 	%r1, %tid.x;
	mov.u32 	%r2, %tid.y;
	shl.b32 	%r15, %r13, 5;
	add.s32 	%r368, %r15, %r2;
	add.s32 	%r16, %r15, %r1;
	mov.u32 	%r17, %ctaid.x;
	shl.b32 	%r18, %r17, 5;
	add.s32 	%r5, %r18, %r2;
	add.s32 	%r367, %r18, %r1;
	max.s32 	%r19, %r368, %r16;
	setp.ge.s32 	%p1, %r19, %r14;
	shl.b32 	%r20, %r1, 7;
	mov.u32 	%r21, _ZZ6phase2iiPiE19shared_device_pivot;
	add.s32 	%r7, %r21, %r20;
	@%p1 bra 	$L__BB1_2;
	mad.lo.s32 	%r25, %r368, %r14, %r16;
	mul.wide.s32 	%rd3, %r25, 4;
	add.s64 	%rd4, %rd1, %rd3;
	ld.global.u32 	%r26, [%rd4];
	shl.b32 	%r27, %r2, 2;
	add.s32 	%r28, %r7, %r27;
	st.shared.u32 	[%r28], %r26;
	bra.uni 	$L__BB1_3;
$L__BB1_2:
	shl.b32 	%r22, %r2, 2;
	add.s32 	%r23, %r7, %r22;
	mov.b32 	%r24, 1073741823;
	st.shared.u32 	[%r23], %r24;
$L__BB1_3:
	bar.sync 	0;
	mov.u32 	%r29, %ctaid.y;
	setp.ne.s32 	%p2, %r29, 0;
	mov.u32 	%r31, _ZZ6phase2iiPiE18shared_device_dist;
	add.s32 	%r8, %r31, %r20;
	shl.b32 	%r32, %r2, 2;
	add.s32 	%r9, %r8, %r32;
	@%p2 bra 	$L__BB1_6;
	max.s32 	%r199, %r367, %r368;
	setp.ge.s32 	%p4, %r199, %r14;
	@%p4 bra 	$L__BB1_9;
	mad.lo.s32 	%r200, %r368, %r14, %r367;
	mul.wide.s32 	%rd7, %r200, 4;
	add.s64 	%rd8, %rd1, %rd7;
	ld.global.u32 	%r201, [%rd8];
	st.shared.u32 	[%r9], %r201;
	bar.sync 	0;
	add.s32 	%r204, %r21, %r32;
	ld.shared.u32 	%r205, [%r9];
	ld.shared.u32 	%r206, [%r8];
	ld.shared.u32 	%r207, [%r204];
	add.s32 	%r208, %r207, %r206;
	min.s32 	%r209, %r205, %r208;
	st.shared.u32 	[%r9], %r209;
	bar.sync 	0;
	ld.shared.u32 	%r210, [%r9];
	ld.shared.u32 	%r211, [%r8+4];
	ld.shared.u32 	%r212, [%r204+128];
	add.s32 	%r213, %r212, %r211;
	min.s32 	%r214, %r210, %r213;
	st.shared.u32 	[%r9], %r214;
	bar.sync 	0;
	ld.shared.u32 	%r215, [%r9];
	ld.shared.u32 	%r216, [%r8+8];
	ld.shared.u32 	%r217, [%r204+256];
	add.s32 	%r218, %r217, %r216;
	min.s32 	%r219, %r215, %r218;
	st.shared.u32 	[%r9], %r219;
	bar.sync 	0;
	ld.shared.u32 	%r220, [%r9];
	ld.shared.u32 	%r221, [%r8+12];
	ld.shared.u32 	%r222, [%r204+384];
	add.s32 	%r223, %r222, %r221;
	min.s32 	%r224, %r220, %r223;
	st.shared.u32 	[%r9], %r224;
	bar.sync 	0;
	ld.shared.u32 	%r225, [%r9];
	ld.shared.u32 	%r226, [%r8+16];
	ld.shared.u32 	%r227, [%r204+512];
	add.s32 	%r228, %r227, %r226;
	min.s32 	%r229, %r225, %r228;
	st.shared.u32 	[%r9], %r229;
	bar.sync 	0;
	ld.shared.u32 	%r230, [%r9];
	ld.shared.u32 	%r231, [%r8+20];
	ld.shared.u32 	%r232, [%r204+640];
	add.s32 	%r233, %r232, %r231;
	min.s32 	%r234, %r230, %r233;
	st.shared.u32 	[%r9], %r234;
	bar.sync 	0;
	ld.shared.u32 	%r235, [%r9];
	ld.shared.u32 	%r236, [%r8+24];
	ld.shared.u32 	%r237, [%r204+768];
	add.s32 	%r238, %r237, %r236;
	min.s32 	%r239, %r235, %r238;
	st.shared.u32 	[%r9], %r239;
	bar.sync 	0;
	ld.shared.u32 	%r240, [%r9];
	ld.shared.u32 	%r241, [%r8+28];
	ld.shared.u32 	%r242, [%r204+896];
	add.s32 	%r243, %r242, %r241;
	min.s32 	%r244, %r240, %r243;
	st.shared.u32 	[%r9], %r244;
	bar.sync 	0;
	ld.shared.u32 	%r245, [%r9];
	ld.shared.u32 	%r246, [%r8+32];
	ld.shared.u32 	%r247, [%r204+1024];
	add.s32 	%r248, %r247, %r246;
	min.s32 	%r249, %r245, %r248;
	st.shared.u32 	[%r9], %r249;
	bar.sync 	0;
	ld.shared.u32 	%r250, [%r9];
	ld.shared.u32 	%r251, [%r8+36];
	ld.shared.u32 	%r252, [%r204+1152];
	add.s32 	%r253, %r252, %r251;
	min.s32 	%r254, %r250, %r253;
	st.shared.u32 	[%r9], %r254;
	bar.sync 	0;
	ld.shared.u32 	%r255, [%r9];
	ld.shared.u32 	%r256, [%r8+40];
	ld.shared.u32 	%r257, [%r204+1280];
	add.s32 	%r258, %r257, %r256;
	min.s32 	%r259, %r255, %r258;
	st.shared.u32 	[%r9], %r259;
	bar.sync 	0;
	ld.shared.u32 	%r260, [%r9];
	ld.shared.u32 	%r261, [%r8+44];
	ld.shared.u32 	%r262, [%r204+1408];
	add.s32 	%r263, %r262, %r261;
	min.s32 	%r264, %r260, %r263;
	st.shared.u32 	[%r9], %r264;
	bar.sync 	0;
	ld.shared.u32 	%r265, [%r9];
	ld.shared.u32 	%r266, [%r8+48];
	ld.shared.u32 	%r267, [%r204+1536];
	add.s32 	%r268, %r267, %r266;
	min.s32 	%r269, %r265, %r268;
	st.shared.u32 	[%r9], %r269;
	bar.sync 	0;
	ld.shared.u32 	%r270, [%r9];
	ld.shared.u32 	%r271, [%r8+52];
	ld.shared.u32 	%r272, [%r204+1664];
	add.s32 	%r273, %r272, %r271;
	min.s32 	%r274, %r270, %r273;
	st.shared.u32 	[%r9], %r274;
	bar.sync 	0;
	ld.shared.u32 	%r275, [%r9];
	ld.shared.u32 	%r276, [%r8+56];
	ld.shared.u32 	%r277, [%r204+1792];
	add.s32 	%r278, %r277, %r276;
	min.s32 	%r279, %r275, %r278;
	st.shared.u32 	[%r9], %r279;
	bar.sync 	0;
	ld.shared.u32 	%r280, [%r9];
	ld.shared.u32 	%r281, [%r8+60];
	ld.shared.u32 	%r282, [%r204+1920];
	add.s32 	%r283, %r282, %r281;
	min.s32 	%r284, %r280, %r283;
	st.shared.u32 	[%r9], %r284;
	bar.sync 	0;
	ld.shared.u32 	%r285, [%r9];
	ld.shared.u32 	%r286, [%r8+64];
	ld.shared.u32 	%r287, [%r204+2048];
	add.s32 	%r288, %r287, %r286;
	min.s32 	%r289, %r285, %r288;
	st.shared.u32 	[%r9], %r289;
	bar.sync 	0;
	ld.shared.u32 	%r290, [%r9];
	ld.shared.u32 	%r291, [%r8+68];
	ld.shared.u32 	%r292, [%r204+2176];
	add.s32 	%r293, %r292, %r291;
	min.s32 	%r294, %r290, %r293;
	st.shared.u32 	[%r9], %r294;
	bar.sync 	0;
	ld.shared.u32 	%r295, [%r9];
	ld.shared.u32 	%r296, [%r8+72];
	ld.shared.u32 	%r297, [%r204+2304];
	add.s32 	%r298, %r297, %r296;
	min.s32 	%r299, %r295, %r298;
	st.shared.u32 	[%r9], %r299;
	bar.sync 	0;
	ld.shared.u32 	%r300, [%r9];
	ld.shared.u32 	%r301, [%r8+76];
	ld.shared.u32 	%r302, [%r204+2432];
	add.s32 	%r303, %r302, %r301;
	min.s32 	%r304, %r300, %r303;
	st.shared.u32 	[%r9], %r304;
	bar.sync 	0;
	ld.shared.u32 	%r305, [%r9];
	ld.shared.u32 	%r306, [%r8+80];
	ld.shared.u32 	%r307, [%r204+2560];
	add.s32 	%r308, %r307, %r306;
	min.s32 	%r309, %r305, %r308;
	st.shared.u32 	[%r9], %r309;
	bar.sync 	0;
	ld.shared.u32 	%r310, [%r9];
	ld.shared.u32 	%r311, [%r8+84];
	ld.shared.u32 	%r312, [%r204+2688];
	add.s32 	%r313, %r312, %r311;
	min.s32 	%r314, %r310, %r313;
	st.shared.u32 	[%r9], %r314;
	bar.sync 	0;
	ld.shared.u32 	%r315, [%r9];
	ld.shared.u32 	%r316, [%r8+88];
	ld.shared.u32 	%r317, [%r204+2816];
	add.s32 	%r318, %r317, %r316;
	min.s32 	%r319, %r315, %r318;
	st.shared.u32 	[%r9], %r319;
	bar.sync 	0;
	ld.shared.u32 	%r320, [%r9];
	ld.shared.u32 	%r321, [%r8+92];
	ld.shared.u32 	%r322, [%r204+2944];
	add.s32 	%r323, %r322, %r321;
	min.s32 	%r324, %r320, %r323;
	st.shared.u32 	[%r9], %r324;
	bar.sync 	0;
	ld.shared.u32 	%r325, [%r9];
	ld.shared.u32 	%r326, [%r8+96];
	ld.shared.u32 	%r327, [%r204+3072];
	add.s32 	%r328, %r327, %r326;
	min.s32 	%r329, %r325, %r328;
	st.shared.u32 	[%r9], %r329;
	bar.sync 	0;
	ld.shared.u32 	%r330, [%r9];
	ld.shared.u32 	%r331, [%r8+100];
	ld.shared.u32 	%r332, [%r204+3200];
	add.s32 	%r333, %r332, %r331;
	min.s32 	%r334, %r330, %r333;
	st.shared.u32 	[%r9], %r334;
	bar.sync 	0;
	ld.shared.u32 	%r335, [%r9];
	ld.shared.u32 	%r336, [%r8+104];
	ld.shared.u32 	%r337, [%r204+3328];
	add.s32 	%r338, %r337, %r336;
	min.s32 	%r339, %r335, %r338;
	st.shared.u32 	[%r9], %r339;
	bar.sync 	0;
	ld.shared.u32 	%r340, [%r9];
	ld.shared.u32 	%r341, [%r8+108];
	ld.shared.u32 	%r342, [%r204+3456];
	add.s32 	%r343, %r342, %r341;
	min.s32 	%r344, %r340, %r343;
	st.shared.u32 	[%r9], %r344;
	bar.sync 	0;
	ld.shared.u32 	%r345, [%r9];
	ld.shared.u32 	%r346, [%r8+112];
	ld.shared.u32 	%r347, [%r204+3584];
	add.s32 	%r348, %r347, %r346;
	min.s32 	%r349, %r345, %r348;
	st.shared.u32 	[%r9], %r349;
	bar.sync 	0;
	ld.shared.u32 	%r350, [%r9];
	ld.shared.u32 	%r351, [%r8+116];
	ld.shared.u32 	%r352, [%r204+3712];
	add.s32 	%r353, %r352, %r351;
	min.s32 	%r354, %r350, %r353;
	st.shared.u32 	[%r9], %r354;
	bar.sync 	0;
	ld.shared.u32 	%r355, [%r9];
	ld.shared.u32 	%r356, [%r8+120];
	ld.shared.u32 	%r357, [%r204+3840];
	add.s32 	%r358, %r357, %r356;
	min.s32 	%r359, %r355, %r358;
	st.shared.u32 	[%r9], %r359;
	bar.sync 	0;
	ld.shared.u32 	%r360, [%r9];
	ld.shared.u32 	%r361, [%r8+124];
	ld.shared.u32 	%r362, [%r204+3968];
	add.s32 	%r363, %r362, %r361;
	min.s32 	%r364, %r360, %r363;
	st.shared.u32 	[%r9], %r364;
	bar.sync 	0;
	bra.uni 	$L__BB1_8;
$L__BB1_6:
	max.s32 	%r33, %r5, %r16;
	setp.ge.s32 	%p3, %r33, %r14;
	@%p3 bra 	$L__BB1_9;
	mad.lo.s32 	%r34, %r14, %r5, %r16;
	mul.wide.s32 	%rd5, %r34, 4;
	add.s64 	%rd6, %rd1, %rd5;
	ld.global.u32 	%r35, [%rd6];
	st.shared.u32 	[%r9], %r35;
	bar.sync 	0;
	add.s32 	%r38, %r31, %r32;
	ld.shared.u32 	%r39, [%r9];
	ld.shared.u32 	%r40, [%r7];
	ld.shared.u32 	%r41, [%r38];
	add.s32 	%r42, %r41, %r40;
	min.s32 	%r43, %r39, %r42;
	st.shared.u32 	[%r9], %r43;
	bar.sync 	0;
	ld.shared.u32 	%r44, [%r9];
	ld.shared.u32 	%r45, [%r7+4];
	ld.shared.u32 	%r46, [%r38+128];
	add.s32 	%r47, %r46, %r45;
	min.s32 	%r48, %r44, %r47;
	st.shared.u32 	[%r9], %r48;
	bar.sync 	0;
	ld.shared.u32 	%r49, [%r9];
	ld.shared.u32 	%r50, [%r7+8];
	ld.shared.u32 	%r51, [%r38+256];
	add.s32 	%r52, %r51, %r50;
	min.s32 	%r53, %r49, %r52;
	st.shared.u32 	[%r9], %r53;
	bar.sync 	0;
	ld.shared.u32 	%r54, [%r9];
	ld.shared.u32 	%r55, [%r7+12];
	ld.shared.u32 	%r56, [%r38+384];
	add.s32 	%r57, %r56, %r55;
	min.s32 	%r58, %r54, %r57;
	st.shared.u32 	[%r9], %r58;
	bar.sync 	0;
	ld.shared.u32 	%r59, [%r9];
	ld.shared.u32 	%r60, [%r7+16];
	ld.shared.u32 	%r61, [%r38+512];
	add.s32 	%r62, %r61, %r60;
	min.s32 	%r63, %r59, %r62;
	st.shared.u32 	[%r9], %r63;
	bar.sync 	0;
	ld.shared.u32 	%r64, [%r9];
	ld.shared.u32 	%r65, [%r7+20];
	ld.shared.u32 	%r66, [%r38+640];
	add.s32 	%r67, %r66, %r65;
	min.s32 	%r68, %r64, %r67;
	st.shared.u32 	[%r9], %r68;
	bar.sync 	0;
	ld.shared.u32 	%r69, [%r9];
	ld.shared.u32 	%r70, [%r7+24];
	ld.shared.u32 	%r71, [%r38+768];
	add.s32 	%r72, %r71, %r70;
	min.s32 	%r73, %r69, %r72;
	st.shared.u32 	[%r9], %r73;
	bar.sync 	0;
	ld.shared.u32 	%r74, [%r9];
	ld.shared.u32 	%r75, [%r7+28];
	ld.shared.u32 	%r76, [%r38+896];
	add.s32 	%r77, %r76, %r75;
	min.s32 	%r78, %r74, %r77;
	st.shared.u32 	[%r9], %r78;
	bar.sync 	0;
	ld.shared.u32 	%r79, [%r9];
	ld.shared.u32 	%r80, [%r7+32];
	ld.shared.u32 	%r81, [%r38+1024];
	add.s32 	%r82, %r81, %r80;
	min.s32 	%r83, %r79, %r82;
	st.shared.u32 	[%r9], %r83;
	bar.sync 	0;
	ld.shared.u32 	%r84, [%r9];
	ld.shared.u32 	%r85, [%r7+36];
	ld.shared.u32 	%r86, [%r38+1152];
	add.s32 	%r87, %r86, %r85;
	min.s32 	%r88, %r84, %r87;
	st.shared.u32 	[%r9], %r88;
	bar.sync 	0;
	ld.shared.u32 	%r89, [%r9];
	ld.shared.u32 	%r90, [%r7+40];
	ld.shared.u32 	%r91, [%r38+1280];
	add.s32 	%r92, %r91, %r90;
	min.s32 	%r93, %r89, %r92;
	st.shared.u32 	[%r9], %r93;
	bar.sync 	0;
	ld.shared.u32 	%r94, [%r9];
	ld.shared.u32 	%r95, [%r7+44];
	ld.shared.u32 	%r96, [%r38+1408];
	add.s32 	%r97, %r96, %r95;
	min.s32 	%r98, %r94, %r97;
	st.shared.u32 	[%r9], %r98;
	bar.sync 	0;
	ld.shared.u32 	%r99, [%r9];
	ld.shared.u32 	%r100, [%r7+48];
	ld.shared.u32 	%r101, [%r38+1536];
	add.s32 	%r102, %r101, %r100;
	min.s32 	%r103, %r99, %r102;
	st.shared.u32 	[%r9], %r103;
	bar.sync 	0;
	ld.shared.u32 	%r104, [%r9];
	ld.shared.u32 	%r105, [%r7+52];
	ld.shared.u32 	%r106, [%r38+1664];
	add.s32 	%r107, %r106, %r105;
	min.s32 	%r108, %r104, %r107;
	st.shared.u32 	[%r9], %r108;
	bar.sync 	0;
	ld.shared.u32 	%r109, [%r9];
	ld.shared.u32 	%r110, [%r7+56];
	ld.shared.u32 	%r111, [%r38+1792];
	add.s32 	%r112, %r111, %r110;
	min.s32 	%r113, %r109, %r112;
	st.shared.u32 	[%r9], %r113;
	bar.sync 	0;
	ld.shared.u32 	%r114, [%r9];
	ld.shared.u32 	%r115, [%r7+60];
	ld.shared.u32 	%r116, [%r38+1920];
	add.s32 	%r117, %r116, %r115;
	min.s32 	%r118, %r114, %r117;
	st.shared.u32 	[%r9], %r118;
	bar.sync 	0;
	ld.shared.u32 	%r119, [%r9];
	ld.shared.u32 	%r120, [%r7+64];
	ld.shared.u32 	%r121, [%r38+2048];
	add.s32 	%r122, %r121, %r120;
	min.s32 	%r123, %r119, %r122;
	st.shared.u32 	[%r9], %r123;
	bar.sync 	0;
	ld.shared.u32 	%r124, [%r9];
	ld.shared.u32 	%r125, [%r7+68];
	ld.shared.u32 	%r126, [%r38+2176];
	add.s32 	%r127, %r126, %r125;
	min.s32 	%r128, %r124, %r127;
	st.shared.u32 	[%r9], %r128;
	bar.sync 	0;
	ld.shared.u32 	%r129, [%r9];
	ld.shared.u32 	%r130, [%r7+72];
	ld.shared.u32 	%r131, [%r38+2304];
	add.s32 	%r132, %r131, %r130;
	min.s32 	%r133, %r129, %r132;
	st.shared.u32 	[%r9], %r133;
	bar.sync 	0;
	ld.shared.u32 	%r134, [%r9];
	ld.shared.u32 	%r135, [%r7+76];
	ld.shared.u32 	%r136, [%r38+2432];
	add.s32 	%r137, %r136, %r135;
	min.s32 	%r138, %r134, %r137;
	st.shared.u32 	[%r9], %r138;
	bar.sync 	0;
	ld.shared.u32 	%r139, [%r9];
	ld.shared.u32 	%r140, [%r7+80];
	ld.shared.u32 	%r141, [%r38+2560];
	add.s32 	%r142, %r141, %r140;
	min.s32 	%r143, %r139, %r142;
	st.shared.u32 	[%r9], %r143;
	bar.sync 	0;
	ld.shared.u32 	%r144, [%r9];
	ld.shared.u32 	%r145, [%r7+84];
	ld.shared.u32 	%r146, [%r38+2688];
	add.s32 	%r147, %r146, %r145;
	min.s32 	%r148, %r144, %r147;
	st.shared.u32 	[%r9], %r148;
	bar.sync 	0;
	ld.shared.u32 	%r149, [%r9];
	ld.shared.u32 	%r150, [%r7+88];
	ld.shared.u32 	%r151, [%r38+2816];
	add.s32 	%r152, %r151, %r150;
	min.s32 	%r153, %r149, %r152;
	st.shared.u32 	[%r9], %r153;
	bar.sync 	0;
	ld.shared.u32 	%r154, [%r9];
	ld.shared.u32 	%r155, [%r7+92];
	ld.shared.u32 	%r156, [%r38+2944];
	add.s32 	%r157, %r156, %r155;
	min.s32 	%r158, %r154, %r157;
	st.shared.u32 	[%r9], %r158;
	bar.sync 	0;
	ld.shared.u32 	%r159, [%r9];
	ld.shared.u32 	%r160, [%r7+96];
	ld.shared.u32 	%r161, [%r38+3072];
	add.s32 	%r162, %r161, %r160;
	min.s32 	%r163, %r159, %r162;
	st.shared.u32 	[%r9], %r163;
	bar.sync 	0;
	ld.shared.u32 	%r164, [%r9];
	ld.shared.u32 	%r165, [%r7+100];
	ld.shared.u32 	%r166, [%r38+3200];
	add.s32 	%r167, %r166, %r165;
	min.s32 	%r168, %r164, %r167;
	st.shared.u32 	[%r9], %r168;
	bar.sync 	0;
	ld.shared.u32 	%r169, [%r9];
	ld.shared.u32 	%r170, [%r7+104];
	ld.shared.u32 	%r171, [%r38+3328];
	add.s32 	%r172, %r171, %r170;
	min.s32 	%r173, %r169, %r172;
	st.shared.u32 	[%r9], %r173;
	bar.sync 	0;
	ld.shared.u32 	%r174, [%r9];
	ld.shared.u32 	%r175, [%r7+108];
	ld.shared.u32 	%r176, [%r38+3456];
	add.s32 	%r177, %r176, %r175;
	min.s32 	%r178, %r174, %r177;
	st.shared.u32 	[%r9], %r178;
	bar.sync 	0;
	ld.shared.u32 	%r179, [%r9];
	ld.shared.u32 	%r180, [%r7+112];
	ld.shared.u32 	%r181, [%r38+3584];
	add.s32 	%r182, %r181, %r180;
	min.s32 	%r183, %r179, %r182;
	st.shared.u32 	[%r9], %r183;
	bar.sync 	0;
	ld.shared.u32 	%r184, [%r9];
	ld.shared.u32 	%r185, [%r7+116];
	ld.shared.u32 	%r186, [%r38+3712];
	add.s32 	%r187, %r186, %r185;
	min.s32 	%r188, %r184, %r187;
	st.shared.u32 	[%r9], %r188;
	bar.sync 	0;
	ld.shared.u32 	%r189, [%r9];
	ld.shared.u32 	%r190, [%r7+120];
	ld.shared.u32 	%r191, [%r38+3840];
	add.s32 	%r192, %r191, %r190;
	min.s32 	%r193, %r189, %r192;
	st.shared.u32 	[%r9], %r193;
	bar.sync 	0;
	ld.shared.u32 	%r194, [%r9];
	ld.shared.u32 	%r195, [%r7+124];
	ld.shared.u32 	%r196, [%r38+3968];
	add.s32 	%r197, %r196, %r195;
	min.s32 	%r198, %r194, %r197;
	st.shared.u32 	[%r9], %r198;
	bar.sync 	0;
	mov.u32 	%r367, %r16;
	mov.u32 	%r368, %r5;
$L__BB1_8:
	ld.shared.u32 	%r365, [%r9];
	mad.lo.s32 	%r366, %r368, %r14, %r367;
	mul.wide.s32 	%rd9, %r366, 4;
	add.s64 	%rd10, %rd1, %rd9;
	st.global.u32 	[%rd10], %r365;
$L__BB1_9:
	ret;

}
	// .globl	_Z6phase3iiPi
.visible .entry _Z6phase3iiPi(
	.param .u32 _Z6phase3iiPi_param_0,
	.param .u32 _Z6phase3iiPi_param_1,
	.param .u64 .ptr .align 1 _Z6phase3iiPi_param_2
)
{
	.reg .pred 	%p<4>;
	.reg .b32 	%r<173>;
	.reg .b64 	%rd<9>;
	// demoted variable
	.shared .align 4 .b8 _ZZ6phase3iiPiE17shared_device_row[4096];
	// demoted variable
	.shared .align 4 .b8 _ZZ6phase3iiPiE20shared_device_column[4096];
	ld.param.u32 	%r9, [_Z6phase3iiPi_param_0];
	ld.param.u32 	%r8, [_Z6phase3iiPi_param_1];
	ld.param.u64 	%rd2, [_Z6phase3iiPi_param_2];
	cvta.to.global.u64 	%rd1, %rd2;
	mov.u32 	%r1, %tid.x;
	mov.u32 	%r2, %tid.y;
	mov.u32 	%r10, %ctaid.x;
	shl.b32 	%r11, %r10, 5;
	add.s32 	%r3, %r11, %r1;
	mov.u32 	%r12, %ctaid.y;
	shl.b32 	%r13, %r12, 5;
	add.s32 	%r4, %r13, %r2;
	shl.b32 	%r14, %r9, 5;
	add.s32 	%r5, %r14, %r2;
	add.s32 	%r6, %r14, %r1;
	shl.b32 	%r15, %r1, 7;
	mov.u32 	%r16, _ZZ6phase3iiPiE17shared_device_row;
	add.s32 	%r7, %r16, %r15;
	max.s32 	%r17, %r3, %r5;
	setp.ge.s32 	%p1, %r17, %r8;
	@%p1 bra 	$L__BB2_2;
	mad.lo.s32 	%r21, %r5, %r8, %r3;
	mul.wide.s32 	%rd3, %r21, 4;
	add.s64 	%rd4, %rd1, %rd3;
	ld.global.u32 	%r22, [%rd4];
	shl.b32 	%r23, %r2, 2;
	add.s32 	%r24, %r7, %r23;
	st.shared.u32 	[%r24], %r22;
	bra.uni 	$L__BB2_3;
$L__BB2_2:
	shl.b32 	%r18, %r2, 2;
	add.s32 	%r19, %r7, %r18;
	mov.b32 	%r20, 1073741823;
	st.shared.u32 	[%r19], %r20;
$L__BB2_3:
	max.s32 	%r25, %r4, %r6;
	setp.ge.s32 	%p2, %r25, %r8;
	@%p2 bra 	$L__BB2_5;
	mad.lo.s32 	%r32, %r8, %r4, %r6;
	mul.wide.s32 	%rd5, %r32, 4;
	add.s64 	%rd6, %rd1, %rd5;
	ld.global.u32 	%r33, [%rd6];
	mov.u32 	%r35, _ZZ6phase3iiPiE20shared_device_column;
	add.s32 	%r36, %r35, %r15;
	shl.b32 	%r37, %r2, 2;
	add.s32 	%r38, %r36, %r37;
	st.shared.u32 	[%r38], %r33;
	bra.uni 	$L__BB2_6;
$L__BB2_5:
	mov.u32 	%r27, _ZZ6phase3iiPiE20shared_device_column;
	add.s32 	%r28, %r27, %r15;
	shl.b32 	%r29, %r2, 2;
	add.s32 	%r30, %r28, %r29;
	mov.b32 	%r31, 1073741823;
	st.shared.u32 	[%r30], %r31;
$L__BB2_6:
	bar.sync 	0;
	max.s32 	%r39, %r4, %r3;
	setp.ge.s32 	%p3, %r39, %r8;
	@%p3 bra 	$L__BB2_8;
	mad.lo.s32 	%r40, %r8, %r4, %r3;
	mul.wide.s32 	%rd7, %r40, 4;
	add.s64 	%rd8, %rd1, %rd7;
	shl.b32 	%r41, %r2, 2;
	mov.u32 	%r42, _ZZ6phase3iiPiE20shared_device_column;
	add.s32 	%r43, %r42, %r41;
	ld.global.u32 	%r44, [%rd8];
	ld.shared.u32 	%r45, [%r7];
	ld.shared.u32 	%r46, [%r43];
	add.s32 	%r47, %r46, %r45;
	min.s32 	%r48, %r44, %r47;
	ld.shared.u32 	%r49, [%r7+4];
	ld.shared.u32 	%r50, [%r43+128];
	add.s32 	%r51, %r50, %r49;
	min.s32 	%r52, %r48, %r51;
	ld.shared.u32 	%r53, [%r7+8];
	ld.shared.u32 	%r54, [%r43+256];
	add.s32 	%r55, %r54, %r53;
	min.s32 	%r56, %r52, %r55;
	ld.shared.u32 	%r57, [%r7+12];
	ld.shared.u32 	%r58, [%r43+384];
	add.s32 	%r59, %r58, %r57;
	min.s32 	%r60, %r56, %r59;
	ld.shared.u32 	%r61, [%r7+16];
	ld.shared.u32 	%r62, [%r43+512];
	add.s32 	%r63, %r62, %r61;
	min.s32 	%r64, %r60, %r63;
	ld.shared.u32 	%r65, [%r7+20];
	ld.shared.u32 	%r66, [%r43+640];
	add.s32 	%r67, %r66, %r65;
	min.s32 	%r68, %r64, %r67;
	ld.shared.u32 	%r69, [%r7+24];
	ld.shared.u32 	%r70, [%r43+768];
	add.s32 	%r71, %r70, %r69;
	min.s32 	%r72, %r68, %r71;
	ld.shared.u32 	%r73, [%r7+28];
	ld.shared.u32 	%r74, [%r43+896];
	add.s32 	%r75, %r74, %r73;
	min.s32 	%r76, %r72, %r75;
	ld.shared.u32 	%r77, [%r7+32];
	ld.shared.u32 	%r78, [%r43+1024];
	add.s32 	%r79, %r78, %r77;
	min.s32 	%r80, %r76, %r79;
	ld.shared.u32 	%r81, [%r7+36];
	ld.shared.u32 	%r82, [%r43+1152];
	add.s32 	%r83, %r82, %r81;
	min.s32 	%r84, %r80, %r83;
	ld.shared.u32 	%r85, [%r7+40];
	ld.shared.u32 	%r86, [%r43+1280];
	add.s32 	%r87, %r86, %r85;
	min.s32 	%r88, %r84, %r87;
	ld.shared.u32 	%r89, [%r7+44];
	ld.shared.u32 	%r90, [%r43+1408];
	add.s32 	%r91, %r90, %r89;
	min.s32 	%r92, %r88, %r91;
	ld.shared.u32 	%r93, [%r7+48];
	ld.shared.u32 	%r94, [%r43+1536];
	add.s32 	%r95, %r94, %r93;
	min.s32 	%r96, %r92, %r95;
	ld.shared.u32 	%r97, [%r7+52];
	ld.shared.u32 	%r98, [%r43+1664];
	add.s32 	%r99, %r98, %r97;
	min.s32 	%r100, %r96, %r99;
	ld.shared.u32 	%r101, [%r7+56];
	ld.shared.u32 	%r102, [%r43+1792];
	add.s32 	%r103, %r102, %r101;
	min.s32 	%r104, %r100, %r103;
	ld.shared.u32 	%r105, [%r7+60];
	ld.shared.u32 	%r106, [%r43+1920];
	add.s32 	%r107, %r106, %r105;
	min.s32 	%r108, %r104, %r107;
	ld.shared.u32 	%r109, [%r7+64];
	ld.shared.u32 	%r110, [%r43+2048];
	add.s32 	%r111, %r110, %r109;
	min.s32 	%r112, %r108, %r111;
	ld.shared.u32 	%r113, [%r7+68];
	ld.shared.u32 	%r114, [%r43+2176];
	add.s32 	%r115, %r114, %r113;
	min.s32 	%r116, %r112, %r115;
	ld.shared.u32 	%r117, [%r7+72];
	ld.shared.u32 	%r118, [%r43+2304];
	add.s32 	%r119, %r118, %r117;
	min.s32 	%r120, %r116, %r119;
	ld.shared.u32 	%r121, [%r7+76];
	ld.shared.u32 	%r122, [%r43+2432];
	add.s32 	%r123, %r122, %r121;
	min.s32 	%r124, %r120, %r123;
	ld.shared.u32 	%r125, [%r7+80];
	ld.shared.u32 	%r126, [%r43+2560];
	add.s32 	%r127, %r126, %r125;
	min.s32 	%r128, %r124, %r127;
	ld.shared.u32 	%r129, [%r7+84];
	ld.shared.u32 	%r130, [%r43+2688];
	add.s32 	%r131, %r130, %r129;
	min.s32 	%r132, %r128, %r131;
	ld.shared.u32 	%r133, [%r7+88];
	ld.shared.u32 	%r134, [%r43+2816];
	add.s32 	%r135, %r134, %r133;
	min.s32 	%r136, %r132, %r135;
	ld.shared.u32 	%r137, [%r7+92];
	ld.shared.u32 	%r138, [%r43+2944];
	add.s32 	%r139, %r138, %r137;
	min.s32 	%r140, %r136, %r139;
	ld.shared.u32 	%r141, [%r7+96];
	ld.shared.u32 	%r142, [%r43+3072];
	add.s32 	%r143, %r142, %r141;
	min.s32 	%r144, %r140, %r143;
	ld.shared.u32 	%r145, [%r7+100];
	ld.shared.u32 	%r146, [%r43+3200];
	add.s32 	%r147, %r146, %r145;
	min.s32 	%r148, %r144, %r147;
	ld.shared.u32 	%r149, [%r7+104];
	ld.shared.u32 	%r150, [%r43+3328];
	add.s32 	%r151, %r150, %r149;
	min.s32 	%r152, %r148, %r151;
	ld.shared.u32 	%r153, [%r7+108];
	ld.shared.u32 	%r154, [%r43+3456];
	add.s32 	%r155, %r154, %r153;
	min.s32 	%r156, %r152, %r155;
	ld.shared.u32 	%r157, [%r7+112];
	ld.shared.u32 	%r158, [%r43+3584];
	add.s32 	%r159, %r158, %r157;
	min.s32 	%r160, %r156, %r159;
	ld.shared.u32 	%r161, [%r7+116];
	ld.shared.u32 	%r162, [%r43+3712];
	add.s32 	%r163, %r162, %r161;
	min.s32 	%r164, %r160, %r163;
	ld.shared.u32 	%r165, [%r7+120];
	ld.shared.u32 	%r166, [%r43+3840];
	add.s32 	%r167, %r166, %r165;
	min.s32 	%r168, %r164, %r167;
	ld.shared.u32 	%r169, [%r7+124];
	ld.shared.u32 	%r170, [%r43+3968];
	add.s32 	%r171, %r170, %r169;
	min.s32 	%r172, %r168, %r171;
	st.global.u32 	[%rd8], %r172;
$L__BB2_8:
	ret;

}


// ===== COMPILED SASS (sm_100) =====

	.target	sm_100

	.elftype	@"ET_EXEC"


//--------------------- .note.nv.tkinfo           --------------------------
	.section	.note.nv.tkinfo,"",@"SHT_NOTE"
	.sectionflags	@"SHF_NOTE_NV_TKINFO"
	.tkinfo
        /*0018*/ 	.word	0x00000002
        /*0030*/ 	.string	""
        /*0030*/ 	.string	"ptxas"
        /*0030*/ 	.string	"Cuda compilation tools, release 13.0, V13.0.88"
        /*0030*/ 	.string	"Build cuda_13.0.r13.0/compiler.36424714_0"
        /*0030*/ 	.string	"-arch sm_100 -m 64 "



//--------------------- .note.nv.cuinfo           --------------------------
	.section	.note.nv.cuinfo,"",@"SHT_NOTE"
	.sectionflags	@"SHF_NOTE_NV_CUINFO"
        /*0018*/ 	.short	0x0002
        /*001a*/ 	.short	0x0064
        /*001c*/ 	.short	0x0082
	.zero		2


//--------------------- .nv.info                  --------------------------
	.section	.nv.info,"",@"SHT_CUDA_INFO"
	.align	4


	//----- nvinfo : EIATTR_REGCOUNT
	.align		4
        /*0000*/ 	.byte	0x04, 0x2f
        /*0002*/ 	.short	(.L_1 - .L_0)
	.align		4
.L_0:
        /*0004*/ 	.word	index@(_Z6phase1iiPi)
        /*0008*/ 	.word	0x00000012


	//----- nvinfo : EIATTR_FRAME_SIZE
	.align		4
.L_1:
        /*000c*/ 	.byte	0x04, 0x11
        /*000e*/ 	.short	(.L_3 - .L_2)
	.align		4
.L_2:
        /*0010*/ 	.word	index@(_Z6phase1iiPi)
        /*0014*/ 	.word	0x00000000


	//----- nvinfo : EIATTR_REGCOUNT
	.align		4
.L_3:
        /*0018*/ 	.byte	0x04, 0x2f
        /*001a*/ 	.short	(.L_5 - .L_4)
	.align		4
.L_4:
        /*001c*/ 	.word	index@(_Z6phase2iiPi)
        /*0020*/ 	.word	0x00000012


	//----- nvinfo : EIATTR_FRAME_SIZE
	.align		4
.L_5:
        /*0024*/ 	.byte	0x04, 0x11
        /*0026*/ 	.short	(.L_7 - .L_6)
	.align		4
.L_6:
        /*0028*/ 	.word	index@(_Z6phase2iiPi)
        /*002c*/ 	.word	0x00000000


	//----- nvinfo : EIATTR_REGCOUNT
	.align		4
.L_7:
        /*0030*/ 	.byte	0x04, 0x2f
        /*0032*/ 	.short	(.L_9 - .L_8)
	.align		4
.L_8:
        /*0034*/ 	.word	index@(_Z6phase3iiPi)
        /*0038*/ 	.word	0x00000020


	//----- nvinfo : EIATTR_FRAME_SIZE
	.align		4
.L_9:
        /*003c*/ 	.byte	0x04, 0x11
        /*003e*/ 	.short	(.L_11 - .L_10)
	.align		4
.L_10:
        /*0040*/ 	.word	index@(_Z6phase3iiPi)
        /*0044*/ 	.word	0x00000000


	//----- nvinfo : EIATTR_MIN_STACK_SIZE
	.align		4
.L_11:
        /*0048*/ 	.byte	0x04, 0x12
        /*004a*/ 	.short	(.L_13 - .L_12)
	.align		4
.L_12:
        /*004c*/ 	.word	index@(_Z6phase3iiPi)
        /*0050*/ 	.word	0x00000000


	//----- nvinfo : EIATTR_MIN_STACK_SIZE
	.align		4
.L_13:
        /*0054*/ 	.byte	0x04, 0x12
        /*0056*/ 	.short	(.L_15 - .L_14)
	.align		4
.L_14:
        /*0058*/ 	.word	index@(_Z6phase2iiPi)
        /*005c*/ 	.word	0x00000000


	//----- nvinfo : EIATTR_MIN_STACK_SIZE
	.align		4
.L_15:
        /*0060*/ 	.byte	0x04, 0x12
        /*0062*/ 	.short	(.L_17 - .L_16)
	.align		4
.L_16:
        /*0064*/ 	.word	index@(_Z6phase1iiPi)
        /*0068*/ 	.word	0x00000000
.L_17:


//--------------------- .nv.compat                --------------------------
	.section	.nv.compat,"",@"SHT_CUDA_COMPAT_INFO"
	.align	4
        /*0000*/ 	.byte	0x02, 0x09, 0x00, 0x00, 0x02, 0x02, 0x01, 0x00, 0x02, 0x05, 0x05, 0x00, 0x03, 0x07, 0x01, 0x01
        /*0010*/ 	.byte	0x02, 0x03, 0x00, 0x00, 0x02, 0x06, 0x01, 0x00, 0x04, 0x0b, 0x08, 0x00, 0x09, 0x00, 0x00, 0x00
        /*0020*/ 	.byte	0x00, 0x00, 0x00, 0x00


//--------------------- .nv.info._Z6phase3iiPi    --------------------------
	.section	.nv.info._Z6phase3iiPi,"",@"SHT_CUDA_INFO"
	.sectionflags	@""
	.align	4


	//----- nvinfo : EIATTR_CUDA_API_VERSION
	.align		4
        /*0000*/ 	.byte	0x04, 0x37
        /*0002*/ 	.short	(.L_19 - .L_18)
.L_18:
        /*0004*/ 	.word	0x00000082


	//----- nvinfo : EIATTR_KPARAM_INFO
	.align		4
.L_19:
        /*0008*/ 	.byte	0x04, 0x17
        /*000a*/ 	.short	(.L_21 - .L_20)
.L_20:
        /*000c*/ 	.word	0x00000000
        /*0010*/ 	.short	0x0002
        /*0012*/ 	.short	0x0008
        /*0014*/ 	.byte	0x00, 0xf5, 0x21, 0x00


	//----- nvinfo : EIATTR_KPARAM_INFO
	.align		4
.L_21:
        /*0018*/ 	.byte	0x04, 0x17
        /*001a*/ 	.short	(.L_23 - .L_22)
.L_22:
        /*001c*/ 	.word	0x00000000
        /*0020*/ 	.short	0x0001
        /*0022*/ 	.short	0x0004
        /*0024*/ 	.byte	0x00, 0xf0, 0x11, 0x00


	//----- nvinfo : EIATTR_KPARAM_INFO
	.align		4
.L_23:
        /*0028*/ 	.byte	0x04, 0x17
        /*002a*/ 	.short	(.L_25 - .L_24)
.L_24:
        /*002c*/ 	.word	0x00000000
        /*0030*/ 	.short	0x0000
        /*0032*/ 	.short	0x0000
        /*0034*/ 	.byte	0x00, 0xf0, 0x11, 0x00


	//----- nvinfo : EIATTR_SPARSE_MMA_MASK
	.align		4
.L_25:
        /*0038*/ 	.byte	0x03, 0x50
        /*003a*/ 	.short	0x0000


	//----- nvinfo : EIATTR_MAXREG_COUNT
	.align		4
        /*003c*/ 	.byte	0x03, 0x1b
        /*003e*/ 	.short	0x00ff


	//----- nvinfo : EIATTR_NUM_BARRIERS
	.align		4
        /*0040*/ 	.byte	0x02, 0x4c
        /*0042*/ 	.byte	0x01
	.zero		1


	//----- nvinfo : EIATTR_MERCURY_ISA_VERSION
	.align		4
        /*0044*/ 	.byte	0x03, 0x5f
        /*0046*/ 	.short	0x0101


	//----- nvinfo : EIATTR_VRC_CTA_INIT_COUNT
	.align		4
        /*0048*/ 	.byte	0x02, 0x4a
	.zero		1
	.zero		1


	//----- nvinfo : EIATTR_EXIT_INSTR_OFFSETS
	.align		4
        /*004c*/ 	.byte	0x04, 0x1c
        /*004e*/ 	.short	(.L_27 - .L_26)


	//   ....[0]....
.L_26:
        /*0050*/ 	.word	0x000002d0


	//   ....[1]....
        /*0054*/ 	.word	0x000007c0


	//----- nvinfo : EIATTR_CBANK_PARAM_SIZE
	.align		4
.L_27:
        /*0058*/ 	.byte	0x03, 0x19
        /*005a*/ 	.short	0x0010


	//----- nvinfo : EIATTR_PARAM_CBANK
	.align		4
        /*005c*/ 	.byte	0x04, 0x0a
        /*005e*/ 	.short	(.L_29 - .L_28)
	.align		4
.L_28:
        /*0060*/ 	.word	index@(.nv.constant0._Z6phase3iiPi)
        /*0064*/ 	.short	0x0380
        /*0066*/ 	.short	0x0010


	//----- nvinfo : EIATTR_SW_WAR
	.align		4
.L_29:
        /*0068*/ 	.byte	0x04, 0x36
        /*006a*/ 	.short	(.L_31 - .L_30)
.L_30:
        /*006c*/ 	.word	0x00000008
.L_31:


//--------------------- .nv.info._Z6phase2iiPi    --------------------------
	.section	.nv.info._Z6phase2iiPi,"",@"SHT_CUDA_INFO"
	.sectionflags	@""
	.align	4


	//----- nvinfo : EIATTR_CUDA_API_VERSION
	.align		4
        /*0000*/ 	.byte	0x04, 0x37
        /*0002*/ 	.short	(.L_33 - .L_32)
.L_32:
        /*0004*/ 	.word	0x00000082


	//----- nvinfo : EIATTR_KPARAM_INFO
	.align		4
.L_33:
        /*0008*/ 	.byte	0x04, 0x17
        /*000a*/ 	.short	(.L_35 - .L_34)
.L_34:
        /*000c*/ 	.word	0x00000000
        /*0010*/ 	.short	0x0002
        /*0012*/ 	.short	0x0008
        /*0014*/ 	.byte	0x00, 0xf5, 0x21, 0x00


	//----- nvinfo : EIATTR_KPARAM_INFO
	.align		4
.L_35:
        /*0018*/ 	.byte	0x04, 0x17
        /*001a*/ 	.short	(.L_37 - .L_36)
.L_36:
        /*001c*/ 	.word	0x00000000
        /*0020*/ 	.short	0x0001
        /*0022*/ 	.short	0x0004
        /*0024*/ 	.byte	0x00, 0xf0, 0x11, 0x00


	//----- nvinfo : EIATTR_KPARAM_INFO
	.align		4
.L_37:
        /*0028*/ 	.byte	0x04, 0x17
        /*002a*/ 	.short	(.L_39 - .L_38)
.L_38:
        /*002c*/ 	.word	0x00000000
        /*0030*/ 	.short	0x0000
        /*0032*/ 	.short	0x0000
        /*0034*/ 	.byte	0x00, 0xf0, 0x11, 0x00


	//----- nvinfo : EIATTR_SPARSE_MMA_MASK
	.align		4
.L_39:
        /*0038*/ 	.byte	0x03, 0x50
        /*003a*/ 	.short	0x0000


	//----- nvinfo : EIATTR_MAXREG_COUNT
	.align		4
        /*003c*/ 	.byte	0x03, 0x1b
        /*003e*/ 	.short	0x00ff


	//----- nvinfo : EIATTR_NUM_BARRIERS
	.align		4
        /*0040*/ 	.byte	0x02, 0x4c
        /*0042*/ 	.byte	0x01
	.zero		1


	//----- nvinfo : EIATTR_MERCURY_ISA_VERSION
	.align		4
        /*0044*/ 	.byte	0x03, 0x5f
        /*0046*/ 	.short	0x0101


	//----- nvinfo : EIATTR_VRC_CTA_INIT_COUNT
	.align		4
        /*0048*/ 	.byte	0x02, 0x4a
	.zero		1
	.zero		1


	//----- nvinfo : EIATTR_EXIT_INSTR_OFFSETS
	.align		4
        /*004c*/ 	.byte	0x04, 0x1c
        /*004e*/ 	.short	(.L_41 - .L_40)


	//   ....[0]....
.L_40:
        /*0050*/ 	.word	0x00000230


	//   ....[1]....
        /*0054*/ 	.word	0x00000f00


	//   ....[2]....
        /*0058*/ 	.word	0x00001bd0


	//----- nvinfo : EIATTR_CBANK_PARAM_SIZE
	.align		4
.L_41:
        /*005c*/ 	.byte	0x03, 0x19
        /*005e*/ 	.short	0x0010


	//----- nvinfo : EIATTR_PARAM_CBANK
	.align		4
        /*0060*/ 	.byte	0x04, 0x0a
        /*0062*/ 	.short	(.L_43 - .L_42)
	.align		4
.L_42:
        /*0064*/ 	.word	index@(.nv.constant0._Z6phase2iiPi)
        /*0068*/ 	.short	0x0380
        /*006a*/ 	.short	0x0010


	//----- nvinfo : EIATTR_SW_WAR
	.align		4
.L_43:
        /*006c*/ 	.byte	0x04, 0x36
        /*006e*/ 	.short	(.L_45 - .L_44)
.L_44:
        /*0070*/ 	.word	0x00000008
.L_45:


//--------------------- .nv.info._Z6phase1iiPi    --------------------------
	.section	.nv.info._Z6phase1iiPi,"",@"SHT_CUDA_INFO"
	.sectionflags	@""
	.align	4


	//----- nvinfo : EIATTR_CUDA_API_VERSION
	.align		4
        /*0000*/ 	.byte	0x04, 0x37
        /*0002*/ 	.short	(.L_47 - .L_46)
.L_46:
        /*0004*/ 	.word	0x00000082


	//----- nvinfo : EIATTR_KPARAM_INFO
	.align		4
.L_47:
        /*0008*/ 	.byte	0x04, 0x17
        /*000a*/ 	.short	(.L_49 - .L_48)
.L_48:
        /*000c*/ 	.word	0x00000000
        /*0010*/ 	.short	0x0002
        /*0012*/ 	.short	0x0008
        /*0014*/ 	.byte	0x00, 0xf5, 0x21, 0x00


	//----- nvinfo : EIATTR_KPARAM_INFO
	.align		4
.L_49:
        /*0018*/ 	.byte	0x04, 0x17
        /*001a*/ 	.short	(.L_51 - .L_50)
.L_50:
        /*001c*/ 	.word	0x00000000
        /*0020*/ 	.short	0x0001
        /*0022*/ 	.short	0x0004
        /*0024*/ 	.byte	0x00, 0xf0, 0x11, 0x00


	//----- nvinfo : EIATTR_KPARAM_INFO
	.align		4
.L_51:
        /*0028*/ 	.byte	0x04, 0x17
        /*002a*/ 	.short	(.L_53 - .L_52)
.L_52:
        /*002c*/ 	.word	0x00000000
        /*0030*/ 	.short	0x0000
        /*0032*/ 	.short	0x0000
        /*0034*/ 	.byte	0x00, 0xf0, 0x11, 0x00


	//----- nvinfo : EIATTR_SPARSE_MMA_MASK
	.align		4
.L_53:
        /*0038*/ 	.byte	0x03, 0x50
        /*003a*/ 	.short	0x0000


	//----- nvinfo : EIATTR_MAXREG_COUNT
	.align		4
        /*003c*/ 	.byte	0x03, 0x1b
        /*003e*/ 	.short	0x00ff


	//----- nvinfo : EIATTR_NUM_BARRIERS
	.align		4
        /*0040*/ 	.byte	0x02, 0x4c
        /*0042*/ 	.byte	0x01
	.zero		1


	//----- nvinfo : EIATTR_MERCURY_ISA_VERSION
	.align		4
        /*0044*/ 	.byte	0x03, 0x5f
        /*0046*/ 	.short	0x0101


	//----- nvinfo : EIATTR_VRC_CTA_INIT_COUNT
	.align		4
        /*0048*/ 	.byte	0x02, 0x4a
	.zero		1
	.zero		1


	//----- nvinfo : EIATTR_EXIT_INSTR_OFFSETS
	.align		4
        /*004c*/ 	.byte	0x04, 0x1c
        /*004e*/ 	.short	(.L_55 - .L_54)


	//   ....[0]....
.L_54:
        /*0050*/ 	.word	0x00000d80


	//   ....[1]....
        /*0054*/ 	.word	0x00000db0


	//----- nvinfo : EIATTR_CBANK_PARAM_SIZE
	.align		4
.L_55:
        /*0058*/ 	.byte	0x03, 0x19
        /*005a*/ 	.short	0x0010


	//----- nvinfo : EIATTR_PARAM_CBANK
	.align		4
        /*005c*/ 	.byte	0x04, 0x0a
        /*005e*/ 	.short	(.L_57 - .L_56)
	.align		4
.L_56:
        /*0060*/ 	.word	index@(.nv.constant0._Z6phase1iiPi)
        /*0064*/ 	.short	0x0380
        /*0066*/ 	.short	0x0010


	//----- nvinfo : EIATTR_SW_WAR
	.align		4
.L_57:
        /*0068*/ 	.byte	0x04, 0x36
        /*006a*/ 	.short	(.L_59 - .L_58)
.L_58:
        /*006c*/ 	.word	0x00000008
.L_59:


//--------------------- .nv.callgraph             --------------------------
	.section	.nv.callgraph,"",@"SHT_CUDA_CALLGRAPH"
	.align	4
	.sectionentsize	8
	.align		4
        /*0000*/ 	.word	0x00000000
	.align		4
        /*0004*/ 	.word	0xffffffff
	.align		4
        /*0008*/ 	.word	0x00000000
	.align		4
        /*000c*/ 	.word	0xfffffffe
	.align		4
        /*0010*/ 	.word	0x00000000
	.align		4
        /*0014*/ 	.word	0xfffffffd
	.align		4
        /*0018*/ 	.word	0x00000000
	.align		4
        /*001c*/ 	.word	0xfffffffc


//--------------------- .text._Z6phase3iiPi       --------------------------
	.section	.text._Z6phase3iiPi,"ax",@progbits
	.align	128
        .global         _Z6phase3iiPi
        .type           _Z6phase3iiPi,@function
        .size           _Z6phase3iiPi,(.L_x_5 - _Z6phase3iiPi)
        .other          _Z6phase3iiPi,@"STO_CUDA_ENTRY STV_DEFAULT"
_Z6phase3iiPi:
.text._Z6phase3iiPi:
[----:B------:R-:W-:Y:S01]  /*0000*/  LDC R1, c[0x0][0x37c] ;  /* 0x0000df00ff017b82 */ /* 0x000fe20000000800 */
[----:B------:R-:W0:Y:S07]  /*0010*/  S2R R15, SR_TID.X ;  /* 0x00000000000f7919 */ /* 0x000e2e0000002100 */
[----:B------:R-:W0:Y:S01]  /*0020*/  LDC.64 R2, c[0x0][0x380] ;  /* 0x0000e000ff027b82 */ /* 0x000e220000000a00 */
[----:B------:R-:W1:Y:S01]  /*0030*/  LDCU.64 UR8, c[0x0][0x358] ;  /* 0x00006b00ff0877ac */ /* 0x000e620008000a00 */
[----:B------:R-:W2:Y:S01]  /*0040*/  S2R R4, SR_CTAID.X ;  /* 0x0000000000047919 */ /* 0x000ea20000002500 */
[----:B------:R-:W3:Y:S01]  /*0050*/  S2R R5, SR_TID.Y ;  /* 0x0000000000057919 */ /* 0x000ee20000002200 */
[----:B------:R-:W4:Y:S01]  /*0060*/  S2R R0, SR_CTAID.Y ;  /* 0x0000000000007919 */ /* 0x000f220000002600 */
[----:B0-----:R-:W-:-:S02]  /*0070*/  IMAD R13, R2, 0x20, R15 ;  /* 0x00000020020d7824 */ /* 0x001fc400078e020f */
[----:B--2---:R-:W-:Y:S02]  /*0080*/  IMAD R4, R4, 0x20, R15 ;  /* 0x0000002004047824 */ /* 0x004fe400078e020f */
[--C-:B---3--:R-:W-:Y:S02]  /*0090*/  IMAD R11, R2, 0x20, R5.reuse ;  /* 0x00000020020b7824 */ /* 0x108fe400078e0205 */
[----:B----4-:R-:W-:-:S03]  /*00a0*/  IMAD R0, R0, 0x20, R5 ;  /* 0x0000002000007824 */ /* 0x010fc600078e0205 */
[----:B------:R-:W-:Y:S02]  /*00b0*/  VIMNMX R2, PT, PT, R4, R11, !PT ;  /* 0x0000000b04027248 */ /* 0x000fe40007fe0100 */
[----:B------:R-:W-:Y:S02]  /*00c0*/  VIMNMX R6, PT, PT, R0, R13, !PT ;  /* 0x0000000d00067248 */ /* 0x000fe40007fe0100 */
[-C--:B------:R-:W-:Y:S02]  /*00d0*/  ISETP.GE.AND P0, PT, R2, R3.reuse, PT ;  /* 0x000000030200720c */ /* 0x080fe40003f06270 */
[----:B------:R-:W-:-:S11]  /*00e0*/  ISETP.GE.AND P1, PT, R6, R3, PT ;  /* 0x000000030600720c */ /* 0x000fd60003f26270 */
[----:B------:R-:W0:Y:S01]  /*00f0*/  @!P0 LDC.64 R6, c[0x0][0x388] ;  /* 0x0000e200ff068b82 */ /* 0x000e220000000a00 */
[-C--:B------:R-:W-:Y:S02]  /*0100*/  @!P0 IMAD R11, R11, R3.reuse, R4 ;  /* 0x000000030b0b8224 */ /* 0x080fe400078e0204 */
[----:B------:R-:W-:-:S05]  /*0110*/  @!P1 IMAD R13, R0, R3, R13 ;  /* 0x00000003000d9224 */ /* 0x000fca00078e020d */
[----:B------:R-:W2:Y:S01]  /*0120*/  @!P1 LDC.64 R8, c[0x0][0x388] ;  /* 0x0000e200ff089b82 */ /* 0x000ea20000000a00 */
[----:B0-----:R-:W-:-:S06]  /*0130*/  @!P0 IMAD.WIDE R6, R11, 0x4, R6 ;  /* 0x000000040b068825 */ /* 0x001fcc00078e0206 */
[----:B-1----:R0:W3:Y:S01]  /*0140*/  @!P0 LDG.E R6, desc[UR8][R6.64] ;  /* 0x0000000806068981 */ /* 0x0020e2000c1e1900 */
[----:B--2---:R-:W-:-:S06]  /*0150*/  @!P1 IMAD.WIDE R8, R13, 0x4, R8 ;  /* 0x000000040d089825 */ /* 0x004fcc00078e0208 */
[----:B------:R1:W2:Y:S01]  /*0160*/  @!P1 LDG.E R8, desc[UR8][R8.64] ;  /* 0x0000000808089981 */ /* 0x0002a2000c1e1900 */
[----:B------:R-:W4:Y:S01]  /*0170*/  S2UR UR6, SR_CgaCtaId ;  /* 0x00000000000679c3 */ /* 0x000f220000008800 */
[----:B------:R-:W-:Y:S02]  /*0180*/  UMOV UR4, 0x400 ;  /* 0x0000040000047882 */ /* 0x000fe40000000000 */
[----:B------:R-:W-:Y:S01]  /*0190*/  UIADD3 UR5, UPT, UPT, UR4, 0x1000, URZ ;  /* 0x0000100004057890 */ /* 0x000fe2000fffe0ff */
[----:B------:R-:W-:Y:S01]  /*01a0*/  VIMNMX R14, PT, PT, R4, R0, !PT ;  /* 0x00000000040e7248 */ /* 0x000fe20007fe0100 */
[----:B------:R-:W-:-:S03]  /*01b0*/  @P1 IMAD.MOV.U32 R11, RZ, RZ, 0x3fffffff ;  /* 0x3fffffffff0b1424 */ /* 0x000fc600078e00ff */
[----:B------:R-:W-:Y:S01]  /*01c0*/  ISETP.GE.AND P2, PT, R14, R3, PT ;  /* 0x000000030e00720c */ /* 0x000fe20003f46270 */
[----:B----4-:R-:W-:Y:S02]  /*01d0*/  ULEA UR5, UR6, UR5, 0x18 ;  /* 0x0000000506057291 */ /* 0x010fe4000f8ec0ff */
[----:B------:R-:W-:-:S04]  /*01e0*/  ULEA UR4, UR6, UR4, 0x18 ;  /* 0x0000000406047291 */ /* 0x000fc8000f8ec0ff */
[----:B------:R-:W-:Y:S02]  /*01f0*/  @!P1 IMAD.U32 R10, RZ, RZ, UR5 ;  /* 0x00000005ff0a9e24 */ /* 0x000fe4000f8e00ff */
[C---:B------:R-:W-:Y:S02]  /*0200*/  LEA R2, R15.reuse, UR4, 0x7 ;  /* 0x000000040f027c11 */ /* 0x040fe4000f8e38ff */
[----:B------:R-:W-:Y:S02]  /*0210*/  @!P1 IMAD R12, R15, 0x80, R10 ;  /* 0x000000800f0c9824 */ /* 0x000fe400078e020a */
[----:B------:R-:W-:Y:S02]  /*0220*/  @P1 IMAD.U32 R10, RZ, RZ, UR5 ;  /* 0x00000005ff0a1e24 */ /* 0x000fe4000f8e00ff */
[----:B0-----:R-:W-:Y:S02]  /*0230*/  IMAD R7, R5, 0x4, R2 ;  /* 0x0000000405077824 */ /* 0x001fe400078e0202 */
[----:B------:R-:W-:-:S02]  /*0240*/  @P1 IMAD R16, R15, 0x80, R10 ;  /* 0x000000800f101824 */ /* 0x000fc400078e020a */
[----:B------:R-:W-:Y:S02]  /*0250*/  @P0 IMAD.MOV.U32 R14, RZ, RZ, 0x3fffffff ;  /* 0x3fffffffff0e0424 */ /* 0x000fe400078e00ff */
[C---:B-1----:R-:W-:Y:S02]  /*0260*/  @!P1 IMAD R9, R5.reuse, 0x4, R12 ;  /* 0x0000000405099824 */ /* 0x042fe400078e020c */
[----:B------:R-:W-:Y:S01]  /*0270*/  @P1 IMAD R16, R5, 0x4, R16 ;  /* 0x0000000405101824 */ /* 0x000fe200078e0210 */
[----:B---3--:R0:W-:Y:S04]  /*0280*/  @!P0 STS [R7], R6 ;  /* 0x0000000607008388 */ /* 0x0081e80000000800 */
[----:B------:R0:W-:Y:S04]  /*0290*/  @P0 STS [R7], R14 ;  /* 0x0000000e07000388 */ /* 0x0001e80000000800 */
[----:B--2---:R0:W-:Y:S04]  /*02a0*/  @!P1 STS [R9], R8 ;  /* 0x0000000809009388 */ /* 0x0041e80000000800 */
[----:B------:R0:W-:Y:S01]  /*02b0*/  @P1 STS [R16], R11 ;  /* 0x0000000b10001388 */ /* 0x0001e20000000800 */
[----:B------:R-:W-:Y:S06]  /*02c0*/  BAR.SYNC.DEFER_BLOCKING 0x0 ;  /* 0x0000000000007b1d */ /* 0x000fec0000010000 */
[----:B------:R-:W-:Y:S05]  /*02d0*/  @P2 EXIT ;  /* 0x000000000000294d */ /* 0x000fea0003800000 */
[----:B------:R-:W1:Y:S01]  /*02e0*/  LDC.64 R28, c[0x0][0x388] ;  /* 0x0000e200ff1c7b82 */ /* 0x000e620000000a00 */
[----:B------:R-:W-:Y:S01]  /*02f0*/  IMAD R3, R0, R3, R4 ;  /* 0x0000000300037224 */ /* 0x000fe200078e0204 */
[----:B0-----:R-:W-:Y:S03]  /*0300*/  LDS.128 R12, [R2+0x10] ;  /* 0x00001000020c7984 */ /* 0x001fe60000000c00 */
[----:B-1----:R-:W-:-:S05]  /*0310*/  IMAD.WIDE R28, R3, 0x4, R28 ;  /* 0x00000004031c7825 */ /* 0x002fca00078e021c */
[----:B------:R-:W2:Y:S01]  /*0320*/  LDG.E R3, desc[UR8][R28.64] ;  /* 0x000000081c037981 */ /* 0x000ea2000c1e1900 */
[----:B------:R-:W-:-:S03]  /*0330*/  IMAD R0, R5, 0x4, R10 ;  /* 0x0000000405007824 */ /* 0x000fc600078e020a */
[----:B------:R-:W-:Y:S04]  /*0340*/  LDS.128 R4, [R2] ;  /* 0x0000000002047984 */ /* 0x000fe80000000c00 */
[----:B------:R-:W2:Y:S04]  /*0350*/  LDS R8, [R0] ;  /* 0x0000000000087984 */ /* 0x000ea80000000800 */
[----:B------:R-:W0:Y:S04]  /*0360*/  LDS R19, [R0+0x80] ;  /* 0x0000800000137984 */ /* 0x000e280000000800 */
[----:B------:R-:W1:Y:S04]  /*0370*/  LDS R17, [R0+0x100] ;  /* 0x0001000000117984 */ /* 0x000e680000000800 */
[----:B------:R-:W3:Y:S04]  /*0380*/  LDS R16, [R0+0x180] ;  /* 0x0001800000107984 */ /* 0x000ee80000000800 */
[----:B------:R-:W4:Y:S04]  /*0390*/  LDS R27, [R0+0x200] ;  /* 0x00020000001b7984 */ /* 0x000f280000000800 */
[----:B------:R-:W5:Y:S04]  /*03a0*/  LDS R22, [R0+0x280] ;  /* 0x0002800000167984 */ /* 0x000f680000000800 */
[----:B------:R-:W5:Y:S04]  /*03b0*/  LDS R25, [R0+0x300] ;  /* 0x0003000000197984 */ /* 0x000f680000000800 */
[----:B------:R-:W5:Y:S04]  /*03c0*/  LDS R24, [R0+0x380] ;  /* 0x0003800000187984 */ /* 0x000f680000000800 */
[----:B------:R-:W-:Y:S04]  /*03d0*/  LDS R21, [R0+0x500] ;  /* 0x0005000000157984 */ /* 0x000fe80000000800 */
[----:B------:R-:W-:Y:S04]  /*03e0*/  LDS R20, [R0+0x580] ;  /* 0x0005800000147984 */ /* 0x000fe80000000800 */
[----:B------:R-:W-:Y:S04]  /*03f0*/  LDS R23, [R0+0x600] ;  /* 0x0006000000177984 */ /* 0x000fe80000000800 */
[----:B------:R-:W-:Y:S01]  /*0400*/  LDS R26, [R0+0x980] ;  /* 0x00098000001a7984 */ /* 0x000fe20000000800 */
[----:B--2---:R-:W-:-:S03]  /*0410*/  VIADDMNMX R18, R8, R4, R3, PT ;  /* 0x0000000408127246 */ /* 0x004fc60003800103 */
[----:B------:R-:W-:Y:S01]  /*0420*/  LDS.128 R8, [R2+0x20] ;  /* 0x0000200002087984 */ /* 0x000fe20000000c00 */
[----:B0-----:R-:W-:-:S03]  /*0430*/  VIADDMNMX R5, R19, R5, R18, PT ;  /* 0x0000000513057246 */ /* 0x001fc60003800112 */
[----:B------:R-:W0:Y:S01]  /*0440*/  LDS R3, [R0+0x400] ;  /* 0x0004000000037984 */ /* 0x000e220000000800 */
[----:B-1----:R-:W-:-:S03]  /*0450*/  VIADDMNMX R5, R17, R6, R5, PT ;  /* 0x0000000611057246 */ /* 0x002fc60003800105 */
[----:B------:R-:W1:Y:S01]  /*0460*/  LDS R4, [R0+0x480] ;  /* 0x0004800000047984 */ /* 0x000e620000000800 */
[----:B---3--:R-:W-:-:S03]  /*0470*/  VIADDMNMX R5, R16, R7, R5, PT ;  /* 0x0000000710057246 */ /* 0x008fc60003800105 */
[----:B------:R-:W2:Y:S01]  /*0480*/  LDS.128 R16, [R2+0x30] ;  /* 0x0000300002107984 */ /* 0x000ea20000000c00 */
[----:B----4-:R-:W-:-:S03]  /*0490*/  VIADDMNMX R5, R27, R12, R5, PT ;  /* 0x0000000c1b057246 */ /* 0x010fc60003800105 */
[----:B------:R-:W3:Y:S01]  /*04a0*/  LDS R6, [R0+0x680] ;  /* 0x0006800000067984 */ /* 0x000ee20000000800 */
[----:B-----5:R-:W-:-:S03]  /*04b0*/  VIADDMNMX R13, R22, R13, R5, PT ;  /* 0x0000000d160d7246 */ /* 0x020fc60003800105 */
[----:B------:R-:W4:Y:S01]  /*04c0*/  LDS R5, [R0+0x700] ;  /* 0x0007000000057984 */ /* 0x000f220000000800 */
[----:B------:R-:W-:-:S03]  /*04d0*/  VIADDMNMX R13, R25, R14, R13, PT ;  /* 0x0000000e190d7246 */ /* 0x000fc6000380010d */
[----:B------:R-:W5:Y:S01]  /*04e0*/  LDS R22, [R0+0x780] ;  /* 0x0007800000167984 */ /* 0x000f620000000800 */
[----:B------:R-:W-:-:S03]  /*04f0*/  VIADDMNMX R24, R24, R15, R13, PT ;  /* 0x0000000f18187246 */ /* 0x000fc6000380010d */
[----:B------:R-:W-:Y:S04]  /*0500*/  LDS R7, [R0+0x800] ;  /* 0x0008000000077984 */ /* 0x000fe80000000800 */
[----:B------:R-:W5:Y:S01]  /*0510*/  LDS.128 R12, [R2+0x40] ;  /* 0x00004000020c7984 */ /* 0x000f620000000c00 */
[----:B0-----:R-:W-:-:S03]  /*0520*/  VIADDMNMX R3, R3, R8, R24, PT ;  /* 0x0000000803037246 */ /* 0x001fc60003800118 */
[----:B------:R-:W0:Y:S01]  /*0530*/  LDS R24, [R0+0x880] ;  /* 0x0008800000187984 */ /* 0x000e220000000800 */
[----:B-1----:R-:W-:-:S03]  /*0540*/  VIADDMNMX R4, R4, R9, R3, PT ;  /* 0x0000000904047246 */ /* 0x002fc60003800103 */
[----:B------:R-:W1:Y:S01]  /*0550*/  LDS R3, [R0+0x900] ;  /* 0x0009000000037984 */ /* 0x000e620000000800 */
[----:B------:R-:W-:-:S03]  /*0560*/  VIADDMNMX R4, R21, R10, R4, PT ;  /* 0x0000000a15047246 */ /* 0x000fc60003800104 */
[----:B------:R-:W-:Y:S01]  /*0570*/  LDS R21, [R0+0xa00] ;  /* 0x000a000000157984 */ /* 0x000fe20000000800 */
[----:B------:R-:W-:-:S03]  /*0580*/  VIADDMNMX R4, R20, R11, R4, PT ;  /* 0x0000000b14047246 */ /* 0x000fc60003800104 */
[----:B------:R-:W1:Y:S01]  /*0590*/  LDS.128 R8, [R2+0x50] ;  /* 0x0000500002087984 */ /* 0x000e620000000c00 */
[----:B--2---:R-:W-:-:S03]  /*05a0*/  VIADDMNMX R4, R23, R16, R4, PT ;  /* 0x0000001017047246 */ /* 0x004fc60003800104 */
[----:B------:R-:W2:Y:S01]  /*05b0*/  LDS R16, [R0+0xa80] ;  /* 0x000a800000107984 */ /* 0x000ea20000000800 */
[----:B---3--:R-:W-:-:S03]  /*05c0*/  VIADDMNMX R4, R6, R17, R4, PT ;  /* 0x0000001106047246 */ /* 0x008fc60003800104 */
[----:B------:R-:W3:Y:S01]  /*05d0*/  LDS R17, [R0+0xb00] ;  /* 0x000b000000117984 */ /* 0x000ee20000000800 */
[----:B----4-:R-:W-:-:S03]  /*05e0*/  VIADDMNMX R4, R5, R18, R4, PT ;  /* 0x0000001205047246 */ /* 0x010fc60003800104 */
[----:B------:R-:W4:Y:S01]  /*05f0*/  LDS R18, [R0+0xb80] ;  /* 0x000b800000127984 */ /* 0x000f220000000800 */
[----:B-----5:R-:W-:-:S03]  /*0600*/  VIADDMNMX R4, R22, R19, R4, PT ;  /* 0x0000001316047246 */ /* 0x020fc60003800104 */
[----:B------:R-:W-:Y:S01]  /*0610*/  LDS R19, [R0+0xc00] ;  /* 0x000c000000137984 */ /* 0x000fe20000000800 */
[----:B------:R-:W-:-:S03]  /*0620*/  VIADDMNMX R12, R7, R12, R4, PT ;  /* 0x0000000c070c7246 */ /* 0x000fc60003800104 */
[----:B------:R-:W5:Y:S04]  /*0630*/  LDS.128 R4, [R2+0x60] ;  /* 0x0000600002047984 */ /* 0x000f680000000c00 */
[----:B------:R-:W5:Y:S01]  /*0640*/  LDS R20, [R0+0xc80] ;  /* 0x000c800000147984 */ /* 0x000f620000000800 */
[----:B0-----:R-:W-:-:S03]  /*0650*/  VIADDMNMX R12, R24, R13, R12, PT ;  /* 0x0000000d180c7246 */ /* 0x001fc6000380010c */
[----:B------:R-:W0:Y:S01]  /*0660*/  LDS R23, [R0+0xd00] ;  /* 0x000d000000177984 */ /* 0x000e220000000800 */
[----:B-1----:R-:W-:-:S03]  /*0670*/  VIADDMNMX R3, R3, R14, R12, PT ;  /* 0x0000000e03037246 */ /* 0x002fc6000380010c */
[----:B------:R-:W1:Y:S01]  /*0680*/  LDS R22, [R0+0xd80] ;  /* 0x000d800000167984 */ /* 0x000e620000000800 */
[----:B------:R-:W-:-:S03]  /*0690*/  VIADDMNMX R26, R26, R15, R3, PT ;  /* 0x0000000f1a1a7246 */ /* 0x000fc60003800103 */
[----:B------:R-:W-:Y:S01]  /*06a0*/  LDS R24, [R0+0xe80] ;  /* 0x000e800000187984 */ /* 0x000fe20000000800 */
[----:B------:R-:W-:-:S03]  /*06b0*/  VIADDMNMX R8, R21, R8, R26, PT ;  /* 0x0000000815087246 */ /* 0x000fc6000380011a */
[----:B------:R-:W-:Y:S01]  /*06c0*/  LDS.128 R12, [R2+0x70] ;  /* 0x00007000020c7984 */ /* 0x000fe20000000c00 */
[----:B--2---:R-:W-:-:S03]  /*06d0*/  VIADDMNMX R9, R16, R9, R8, PT ;  /* 0x0000000910097246 */ /* 0x004fc60003800108 */
[----:B------:R-:W2:Y:S01]  /*06e0*/  LDS R3, [R0+0xe00] ;  /* 0x000e000000037984 */ /* 0x000ea20000000800 */
[----:B---3--:R-:W-:-:S03]  /*06f0*/  VIADDMNMX R9, R17, R10, R9, PT ;  /* 0x0000000a11097246 */ /* 0x008fc60003800109 */
[----:B------:R-:W3:Y:S01]  /*0700*/  LDS R21, [R0+0xf00] ;  /* 0x000f000000157984 */ /* 0x000ee20000000800 */
[----:B----4-:R-:W-:-:S03]  /*0710*/  VIADDMNMX R9, R18, R11, R9, PT ;  /* 0x0000000b12097246 */ /* 0x010fc60003800109 */
[----:B------:R-:W4:Y:S01]  /*0720*/  LDS R8, [R0+0xf80] ;  /* 0x000f800000087984 */ /* 0x000f220000000800 */
[----:B-----5:R-:W-:-:S04]  /*0730*/  VIADDMNMX R4, R19, R4, R9, PT ;  /* 0x0000000413047246 */ /* 0x020fc80003800109 */
[----:B------:R-:W-:-:S04]  /*0740*/  VIADDMNMX R4, R20, R5, R4, PT ;  /* 0x0000000514047246 */ /* 0x000fc80003800104 */
[----:B0-----:R-:W-:-:S04]  /*0750*/  VIADDMNMX R4, R23, R6, R4, PT ;  /* 0x0000000617047246 */ /* 0x001fc80003800104 */
[----:B-1----:R-:W-:-:S04]  /*0760*/  VIADDMNMX R4, R22, R7, R4, PT ;  /* 0x0000000716047246 */ /* 0x002fc80003800104 */
[----:B--2---:R-:W-:-:S04]  /*0770*/  VIADDMNMX R3, R3, R12, R4, PT ;  /* 0x0000000c03037246 */ /* 0x004fc80003800104 */
[----:B------:R-:W-:-:S04]  /*0780*/  VIADDMNMX R3, R24, R13, R3, PT ;  /* 0x0000000d18037246 */ /* 0x000fc80003800103 */
[----:B---3--:R-:W-:-:S04]  /*0790*/  VIADDMNMX R3, R21, R14, R3, PT ;  /* 0x0000000e15037246 */ /* 0x008fc80003800103 */
[----:B----4-:R-:W-:-:S05]  /*07a0*/  VIADDMNMX R3, R8, R15, R3, PT ;  /* 0x0000000f08037246 */ /* 0x010fca0003800103 */
[----:B------:R-:W-:Y:S01]  /*07b0*/  STG.E desc[UR8][R28.64], R3 ;  /* 0x000000031c007986 */ /* 0x000fe2000c101908 */
[----:B------:R-:W-:Y:S05]  /*07c0*/  EXIT ;  /* 0x000000000000794d */ /* 0x000fea0003800000 */
.L_x_0:
[----:B------:R-:W-:-:S00]  /*07d0*/  BRA `(.L_x_0) ;  /* 0xfffffffc00fc7947 */ /* 0x000fc0000383ffff */
[----:B------:R-:W-:-:S00]  /*07e0*/  NOP ;  /* 0x0000000000007918 */ /* 0x000fc00000000000 */
        /* <DEDUP_REMOVED lines=9> */
.L_x_5:


//--------------------- .text._Z6phase2iiPi       --------------------------
	.section	.text._Z6phase2iiPi,"ax",@progbits
	.align	128
        .global         _Z6phase2iiPi
        .type           _Z6phase2iiPi,@function
        .size           _Z6phase2iiPi,(.L_x_6 - _Z6phase2iiPi)
        .other          _Z6phase2iiPi,@"STO_CUDA_ENTRY STV_DEFAULT"
_Z6phase2iiPi:
.text._Z6phase2iiPi:
[----:B------:R-:W-:Y:S01]  /*0000*/  LDC R1, c[0x0][0x37c] ;  /* 0x0000df00ff017b82 */ /* 0x000fe20000000800 */
[----:B------:R-:W0:Y:S07]  /*0010*/  S2R R9, SR_TID.Y ;  /* 0x0000000000097919 */ /* 0x000e2e0000002200 */
[----:B------:R-:W0:Y:S01]  /*0020*/  LDC.64 R2, c[0x0][0x380] ;  /* 0x0000e000ff027b82 */ /* 0x000e220000000a00 */
[----:B------:R-:W1:Y:S01]  /*0030*/  LDCU.64 UR8, c[0x0][0x358] ;  /* 0x00006b00ff0877ac */ /* 0x000e620008000a00 */
[----:B------:R-:W2:Y:S01]  /*0040*/  S2R R13, SR_TID.X ;  /* 0x00000000000d7919 */ /* 0x000ea20000002100 */
[----:B0-----:R-:W-:-:S02]  /*0050*/  IMAD R0, R2, 0x20, R9 ;  /* 0x0000002002007824 */ /* 0x001fc400078e0209 */
[----:B--2---:R-:W-:-:S05]  /*0060*/  IMAD R7, R2, 0x20, R13 ;  /* 0x0000002002077824 */ /* 0x004fca00078e020d */
[----:B------:R-:W-:-:S04]  /*0070*/  VIMNMX R2, PT, PT, R0, R7, !PT ;  /* 0x0000000700027248 */ /* 0x000fc80007fe0100 */
[----:B------:R-:W-:-:S13]  /*0080*/  ISETP.GE.AND P0, PT, R2, R3, PT ;  /* 0x000000030200720c */ /* 0x000fda0003f06270 */
[----:B------:R-:W0:Y:S01]  /*0090*/  @!P0 LDC.64 R4, c[0x0][0x388] ;  /* 0x0000e200ff048b82 */ /* 0x000e220000000a00 */
[----:B------:R-:W-:-:S04]  /*00a0*/  @!P0 IMAD R11, R0, R3, R7 ;  /* 0x00000003000b8224 */ /* 0x000fc800078e0207 */
[----:B0-----:R-:W-:-:S06]  /*00b0*/  @!P0 IMAD.WIDE R4, R11, 0x4, R4 ;  /* 0x000000040b048825 */ /* 0x001fcc00078e0204 */
[----:B-1----:R0:W2:Y:S01]  /*00c0*/  @!P0 LDG.E R5, desc[UR8][R4.64] ;  /* 0x0000000804058981 */ /* 0x0020a2000c1e1900 */
[----:B------:R-:W1:Y:S01]  /*00d0*/  S2UR UR5, SR_CgaCtaId ;  /* 0x00000000000579c3 */ /* 0x000e620000008800 */
[----:B------:R-:W-:Y:S01]  /*00e0*/  UMOV UR4, 0x400 ;  /* 0x0000040000047882 */ /* 0x000fe20000000000 */
[----:B------:R-:W-:Y:S01]  /*00f0*/  @P0 IMAD.MOV.U32 R11, RZ, RZ, 0x3fffffff ;  /* 0x3fffffffff0b0424 */ /* 0x000fe200078e00ff */
[----:B------:R-:W0:Y:S05]  /*0100*/  S2R R10, SR_CTAID.X ;  /* 0x00000000000a7919 */ /* 0x000e2a0000002500 */
[----:B------:R-:W3:Y:S01]  /*0110*/  S2UR UR7, SR_CTAID.Y ;  /* 0x00000000000779c3 */ /* 0x000ee20000002600 */
[----:B-1----:R-:W-:-:S02]  /*0120*/  ULEA UR6, UR5, UR4, 0x18 ;  /* 0x0000000405067291 */ /* 0x002fc4000f8ec0ff */
[----:B------:R-:W-:-:S04]  /*0130*/  UIADD3 UR4, UPT, UPT, UR4, 0x1000, URZ ;  /* 0x0000100004047890 */ /* 0x000fc8000fffe0ff */
[----:B------:R-:W-:Y:S01]  /*0140*/  LEA R8, R13, UR6, 0x7 ;  /* 0x000000060d087c11 */ /* 0x000fe2000f8e38ff */
[----:B------:R-:W-:Y:S02]  /*0150*/  ULEA UR4, UR5, UR4, 0x18 ;  /* 0x0000000405047291 */ /* 0x000fe4000f8ec0ff */
[----:B---3--:R-:W-:Y:S02]  /*0160*/  UISETP.NE.AND UP0, UPT, UR7, URZ, UPT ;  /* 0x000000ff0700728c */ /* 0x008fe4000bf05270 */
[----:B------:R-:W-:Y:S02]  /*0170*/  IMAD R12, R9, 0x4, R8 ;  /* 0x00000004090c7824 */ /* 0x000fe400078e0208 */
[----:B------:R-:W-:Y:S01]  /*0180*/  LEA R6, R13, UR4, 0x7 ;  /* 0x000000040d067c11 */ /* 0x000fe2000f8e38ff */
[C---:B0-----:R-:W-:Y:S02]  /*0190*/  IMAD R4, R10.reuse, 0x20, R13 ;  /* 0x000000200a047824 */ /* 0x041fe400078e020d */
[----:B------:R-:W-:-:S02]  /*01a0*/  IMAD R10, R10, 0x20, R9 ;  /* 0x000000200a0a7824 */ /* 0x000fc400078e0209 */
[----:B------:R-:W-:Y:S01]  /*01b0*/  IMAD R2, R9, 0x4, R6 ;  /* 0x0000000409027824 */ /* 0x000fe200078e0206 */
[----:B--2---:R0:W-:Y:S04]  /*01c0*/  @!P0 STS [R12], R5 ;  /* 0x000000050c008388 */ /* 0x0041e80000000800 */
[----:B------:R0:W-:Y:S01]  /*01d0*/  @P0 STS [R12], R11 ;  /* 0x0000000b0c000388 */ /* 0x0001e20000000800 */
[----:B------:R-:W-:Y:S06]  /*01e0*/  BAR.SYNC.DEFER_BLOCKING 0x0 ;  /* 0x0000000000007b1d */ /* 0x000fec0000010000 */
[----:B------:R-:W-:Y:S05]  /*01f0*/  BRA.U UP0, `(.L_x_1) ;  /* 0x0000000d00387547 */ /* 0x000fea000b800000 */
[----:B------:R-:W-:-:S05]  /*0200*/  IMAD.MOV.U32 R7, RZ, RZ, R4 ;  /* 0x000000ffff077224 */ /* 0x000fca00078e0004 */
[----:B------:R-:W-:-:S04]  /*0210*/  VIMNMX R4, PT, PT, R0, R7, !PT ;  /* 0x0000000700047248 */ /* 0x000fc80007fe0100 */
[----:B------:R-:W-:-:S13]  /*0220*/  ISETP.GE.AND P0, PT, R4, R3, PT ;  /* 0x000000030400720c */ /* 0x000fda0003f06270 */
[----:B------:R-:W-:Y:S05]  /*0230*/  @P0 EXIT ;  /* 0x000000000000094d */ /* 0x000fea0003800000 */
[----:B------:R-:W1:Y:S01]  /*0240*/  LDCU.64 UR4, c[0x0][0x388] ;  /* 0x00007100ff0477ac */ /* 0x000e620008000a00 */
[----:B0-----:R-:W-:Y:S02]  /*0250*/  IMAD R11, R0, R3, R7 ;  /* 0x00000003000b7224 */ /* 0x001fe400078e0207 */
[----:B-1----:R-:W-:Y:S02]  /*0260*/  IMAD.U32 R4, RZ, RZ, UR4 ;  /* 0x00000004ff047e24 */ /* 0x002fe4000f8e00ff */
[----:B------:R-:W-:Y:S02]  /*0270*/  IMAD.U32 R5, RZ, RZ, UR5 ;  /* 0x00000005ff057e24 */ /* 0x000fe4000f8e00ff */
[----:B------:R-:W-:-:S06]  /*0280*/  IMAD.WIDE R10, R11, 0x4, R4 ;  /* 0x000000040b0a7825 */ /* 0x000fcc00078e0204 */
[----:B------:R-:W2:Y:S01]  /*0290*/  LDG.E R11, desc[UR8][R10.64] ;  /* 0x000000080a0b7981 */ /* 0x000ea2000c1e1900 */
[----:B------:R-:W-:-:S03]  /*02a0*/  LEA R8, R9, UR6, 0x2 ;  /* 0x0000000609087c11 */ /* 0x000fc6000f8e10ff */
[----:B--2---:R-:W-:Y:S01]  /*02b0*/  STS [R2], R11 ;  /* 0x0000000b02007388 */ /* 0x004fe20000000800 */
[----:B------:R-:W-:Y:S06]  /*02c0*/  BAR.SYNC.DEFER_BLOCKING 0x0 ;  /* 0x0000000000007b1d */ /* 0x000fec0000010000 */
[----:B------:R-:W-:Y:S04]  /*02d0*/  LDS R9, [R2] ;  /* 0x0000000002097984 */ /* 0x000fe80000000800 */
[----:B------:R-:W-:Y:S04]  /*02e0*/  LDS R12, [R6] ;  /* 0x00000000060c7984 */ /* 0x000fe80000000800 */
[----:B------:R-:W0:Y:S02]  /*02f0*/  LDS R13, [R8] ;  /* 0x00000000080d7984 */ /* 0x000e240000000800 */
[----:B0-----:R-:W-:-:S05]  /*0300*/  VIADDMNMX R9, R13, R12, R9, PT ;  /* 0x0000000c0d097246 */ /* 0x001fca0003800109 */
[----:B------:R-:W-:Y:S01]  /*0310*/  STS [R2], R9 ;  /* 0x0000000902007388 */ /* 0x000fe20000000800 */
[----:B------:R-:W-:Y:S06]  /*0320*/  BAR.SYNC.DEFER_BLOCKING 0x0 ;  /* 0x0000000000007b1d */ /* 0x000fec0000010000 */
[----:B------:R-:W-:Y:S04]  /*0330*/  LDS R12, [R2] ;  /* 0x00000000020c7984 */ /* 0x000fe80000000800 */
[----:B------:R-:W-:Y:S04]  /*0340*/  LDS R13, [R6+0x4] ;  /* 0x00000400060d7984 */ /* 0x000fe80000000800 */
[----:B------:R-:W0:Y:S02]  /*0350*/  LDS R10, [R8+0x80] ;  /* 0x00008000080a7984 */ /* 0x000e240000000800 */
        /* <DEDUP_REMOVED lines=177> */
[----:B------:R-:W-:Y:S04]  /*0e70*/  LDS R13, [R6+0x7c] ;  /* 0x00007c00060d7984 */ /* 0x000fe80000000800 */
[----:B------:R-:W-:Y:S04]  /*0e80*/  LDS R12, [R8+0xf80] ;  /* 0x000f8000080c7984 */ /* 0x000fe80000000800 */
[----:B------:R-:W0:Y:S02]  /*0e90*/  LDS R10, [R2] ;  /* 0x00000000020a7984 */ /* 0x000e240000000800 */
[----:B0-----:R-:W-:-:S05]  /*0ea0*/  VIADDMNMX R13, R12, R13, R10, PT ;  /* 0x0000000d0c0d7246 */ /* 0x001fca000380010a */
[----:B------:R1:W-:Y:S01]  /*0eb0*/  STS [R2], R13 ;  /* 0x0000000d02007388 */ /* 0x0003e20000000800 */
[----:B------:R-:W-:Y:S06]  /*0ec0*/  BAR.SYNC.DEFER_BLOCKING 0x0 ;  /* 0x0000000000007b1d */ /* 0x000fec0000010000 */
[----:B------:R-:W-:Y:S05]  /*0ed0*/  BRA `(.L_x_2) ;  /* 0x0000000c002c7947 */ /* 0x000fea0003800000 */
.L_x_1:
[----:B------:R-:W-:-:S04]  /*0ee0*/  VIMNMX R0, PT, PT, R7, R10, !PT ;  /* 0x0000000a07007248 */ /* 0x000fc80007fe0100 */
[----:B------:R-:W-:-:S13]  /*0ef0*/  ISETP.GE.AND P0, PT, R0, R3, PT ;  /* 0x000000030000720c */ /* 0x000fda0003f06270 */
[----:B------:R-:W-:Y:S05]  /*0f00*/  @P0 EXIT ;  /* 0x000000000000094d */ /* 0x000fea0003800000 */
[----:B0-----:R-:W0:Y:S01]  /*0f10*/  LDC.64 R4, c[0x0][0x388] ;  /* 0x0000e200ff047b82 */ /* 0x001e220000000a00 */
[----:B------:R-:W-:-:S04]  /*0f20*/  IMAD R13, R10, R3, R7 ;  /* 0x000000030a0d7224 */ /* 0x000fc800078e0207 */
[----:B0-----:R-:W-:-:S06]  /*0f30*/  IMAD.WIDE R12, R13, 0x4, R4 ;  /* 0x000000040d0c7825 */ /* 0x001fcc00078e0204 */
        /* <DEDUP_REMOVED lines=193> */
[----:B0-----:R-:W-:Y:S01]  /*1b50*/  VIADDMNMX R15, R6, R15, R0, PT ;  /* 0x0000000f060f7246 */ /* 0x001fe20003800100 */
[----:B------:R-:W-:-:S04]  /*1b60*/  IMAD.MOV.U32 R0, RZ, RZ, R10 ;  /* 0x000000ffff007224 */ /* 0x000fc800078e000a */
[----:B------:R0:W-:Y:S01]  /*1b70*/  STS [R2], R15 ;  /* 0x0000000f02007388 */ /* 0x0001e20000000800 */
[----:B------:R-:W-:Y:S06]  /*1b80*/  BAR.SYNC.DEFER_BLOCKING 0x0 ;  /* 0x0000000000007b1d */ /* 0x000fec0000010000 */
.L_x_2:
[----:B------:R-:W2:Y:S01]  /*1b90*/  LDS R9, [R2] ;  /* 0x0000000002097984 */ /* 0x000ea20000000800 */
[----:B------:R-:W-:-:S04]  /*1ba0*/  IMAD R3, R0, R3, R7 ;  /* 0x0000000300037224 */ /* 0x000fc800078e0207 */
[----:B------:R-:W-:-:S05]  /*1bb0*/  IMAD.WIDE R4, R3, 0x4, R4 ;  /* 0x0000000403047825 */ /* 0x000fca00078e0204 */
[----:B--2---:R-:W-:Y:S01]  /*1bc0*/  STG.E desc[UR8][R4.64], R9 ;  /* 0x0000000904007986 */ /* 0x004fe2000c101908 */
[----:B------:R-:W-:Y:S05]  /*1bd0*/  EXIT ;  /* 0x000000000000794d */ /* 0x000fea0003800000 */
.L_x_3:
        /* <DEDUP_REMOVED lines=10> */
.L_x_6:


//--------------------- .text._Z6phase1iiPi       --------------------------
	.section	.text._Z6phase1iiPi,"ax",@progbits
	.align	128
        .global         _Z6phase1iiPi
        .type           _Z6phase1iiPi,@function
        .size           _Z6phase1iiPi,(.L_x_7 - _Z6phase1iiPi)
        .other          _Z6phase1iiPi,@"STO_CUDA_ENTRY STV_DEFAULT"
_Z6phase1iiPi:
.text._Z6phase1iiPi:
[----:B------:R-:W-:Y:S01]  /*0000*/  LDC R1, c[0x0][0x37c] ;  /* 0x0000df00ff017b82 */ /* 0x000fe20000000800 */
[----:B------:R-:W0:Y:S07]  /*0010*/  S2R R11, SR_TID.X ;  /* 0x00000000000b7919 */ /* 0x000e2e0000002100 */
[----:B------:R-:W0:Y:S01]  /*0020*/  LDC.64 R2, c[0x0][0x380] ;  /* 0x0000e000ff027b82 */ /* 0x000e220000000a00 */
[----:B------:R-:W1:Y:S01]  /*0030*/  LDCU.64 UR6, c[0x0][0x358] ;  /* 0x00006b00ff0677ac */ /* 0x000e620008000a00 */
[----:B------:R-:W2:Y:S06]  /*0040*/  S2R R8, SR_TID.Y ;  /* 0x0000000000087919 */ /* 0x000eac0000002200 */
[----:B------:R-:W3:Y:S01]  /*0050*/  LDC.64 R4, c[0x0][0x388] ;  /* 0x0000e200ff047b82 */ /* 0x000ee20000000a00 */
[----:B0-----:R-:W-:-:S02]  /*0060*/  IMAD R6, R2, 0x20, R11 ;  /* 0x0000002002067824 */ /* 0x001fc400078e020b */
[----:B--2---:R-:W-:-:S05]  /*0070*/  IMAD R7, R2, 0x20, R8 ;  /* 0x0000002002077824 */ /* 0x004fca00078e0208 */
[----:B------:R-:W-:Y:S01]  /*0080*/  VIMNMX R0, PT, PT, R6, R7, !PT ;  /* 0x0000000706007248 */ /* 0x000fe20007fe0100 */
[----:B------:R-:W-:-:S03]  /*0090*/  IMAD R7, R7, R3, R6 ;  /* 0x0000000307077224 */ /* 0x000fc600078e0206 */
[----:B------:R-:W-:Y:S01]  /*00a0*/  ISETP.GE.AND P0, PT, R0, R3, PT ;  /* 0x000000030000720c */ /* 0x000fe20003f06270 */
[----:B---3--:R-:W-:-:S12]  /*00b0*/  IMAD.WIDE R4, R7, 0x4, R4 ;  /* 0x0000000407047825 */ /* 0x008fd800078e0204 */
[----:B-1----:R-:W2:Y:S01]  /*00c0*/  @!P0 LDG.E R9, desc[UR6][R4.64] ;  /* 0x0000000604098981 */ /* 0x002ea2000c1e1900 */
[----:B------:R-:W0:Y:S01]  /*00d0*/  S2UR UR5, SR_CgaCtaId ;  /* 0x00000000000579c3 */ /* 0x000e220000008800 */
[----:B------:R-:W-:Y:S01]  /*00e0*/  UMOV UR4, 0x400 ;  /* 0x0000040000047882 */ /* 0x000fe20000000000 */
[----:B------:R-:W-:Y:S01]  /*00f0*/  @P0 IMAD.MOV.U32 R15, RZ, RZ, 0x3fffffff ;  /* 0x3fffffffff0f0424 */ /* 0x000fe200078e00ff */
[----:B0-----:R-:W-:-:S06]  /*0100*/  ULEA UR4, UR5, UR4, 0x18 ;  /* 0x0000000405047291 */ /* 0x001fcc000f8ec0ff */
[----:B------:R-:W-:Y:S02]  /*0110*/  LEA R7, R11, UR4, 0x7 ;  /* 0x000000040b077c11 */ /* 0x000fe4000f8e38ff */
[----:B------:R-:W-:-:S03]  /*0120*/  LEA R6, R8, UR4, 0x2 ;  /* 0x0000000408067c11 */ /* 0x000fc6000f8e10ff */
[----:B------:R-:W-:-:S05]  /*0130*/  IMAD R2, R8, 0x4, R7 ;  /* 0x0000000408027824 */ /* 0x000fca00078e0207 */
[----:B--2---:R-:W-:Y:S04]  /*0140*/  @!P0 STS [R2], R9 ;  /* 0x0000000902008388 */ /* 0x004fe80000000800 */
[----:B------:R-:W-:Y:S01]  /*0150*/  @P0 STS [R2], R15 ;  /* 0x0000000f02000388 */ /* 0x000fe20000000800 */
[----:B------:R-:W-:Y:S01]  /*0160*/  BAR.SYNC.DEFER_BLOCKING 0x0 ;  /* 0x0000000000007b1d */ /* 0x000fe20000010000 */
[----:B------:R-:W-:-:S05]  /*0170*/  ISETP.GE.AND P0, PT, R0, R3, PT ;  /* 0x000000030000720c */ /* 0x000fca0003f06270 */
        /* <DEDUP_REMOVED lines=192> */
[----:B------:R-:W-:Y:S05]  /*0d80*/  @P0 EXIT ;  /* 0x000000000000094d */ /* 0x000fea0003800000 */
[----:B------:R-:W1:Y:S04]  /*0d90*/  LDS R3, [R2] ;  /* 0x0000000002037984 */ /* 0x000e680000000800 */
[----:B-1----:R-:W-:Y:S01]  /*0da0*/  STG.E desc[UR6][R4.64], R3 ;  /* 0x0000000304007986 */ /* 0x002fe2000c101906 */
[----:B------:R-:W-:Y:S05]  /*0db0*/  EXIT ;  /* 0x000000000000794d */ /* 0x000fea0003800000 */
.L_x_4:
        /* <DEDUP_REMOVED lines=12> */
.L_x_7:


//--------------------- .nv.shared._Z6phase3iiPi  --------------------------
	.section	.nv.shared._Z6phase3iiPi,"aw",@nobits
	.sectionflags	@""
	.align	4
.nv.shared._Z6phase3iiPi:
	.zero		9216


//--------------------- .nv.shared.reserved.0     --------------------------
	.section	.nv.shared.reserved.0,"aw",@nobits
	.weak		__nv_reservedSMEM_offset_0_alias
	.size		__nv_reservedSMEM_offset_0_alias, 0, 64
	.other		__nv_reservedSMEM_offset_0_alias,@"STO_CUDA_RESERVED_SHARED STV_DEFAULT"
__nv_reservedSMEM_offset_0_alias:
	.zero		0
	.zero		64


//--------------------- .nv.shared._Z6phase2iiPi  --------------------------
	.section	.nv.shared._Z6phase2iiPi,"aw",@nobits
	.sectionflags	@""
	.align	4
.nv.shared._Z6phase2iiPi:
	.zero		9216


//--------------------- .nv.shared._Z6phase1iiPi  --------------------------
	.section	.nv.shared._Z6phase1iiPi,"aw",@nobits
	.sectionflags	@""
	.align	4
.nv.shared._Z6phase1iiPi:
	.zero		5120


//--------------------- .nv.constant0._Z6phase3iiPi --------------------------
	.section	.nv.constant0._Z6phase3iiPi,"a",@progbits
	.sectionflags	@""
	.align	4
.nv.constant0._Z6phase3iiPi:
	.zero		912


//--------------------- .nv.constant0._Z6phase2iiPi --------------------------
	.section	.nv.constant0._Z6phase2iiPi,"a",@progbits
	.sectionflags	@""
	.align	4
.nv.constant0._Z6phase2iiPi:
	.zero		912


//--------------------- .nv.constant0._Z6phase1iiPi --------------------------
	.section	.nv.constant0._Z6phase1iiPi,"a",@progbits
	.sectionflags	@""
	.align	4
.nv.constant0._Z6phase1iiPi:
	.zero		912


//--------------------- SYMBOLS --------------------------

	.type		.nv.reservedSmem.offset0,@object
	.size		.nv.reservedSmem.offset0,0x4
	.type		.nv.reservedSmem.cap,@object
	.size		.nv.reservedSmem.cap,0x4
